//
// Generated by NVIDIA NVVM Compiler
//
// Compiler Build ID: CL-36424714
// Cuda compilation tools, release 13.0, V13.0.88
// Based on NVVM 20.0.0
//

.version 9.0
.target sm_100
.address_size 64

	// .globl	_Z16trapezoid_kernelddliPd
.func  (.param .align 16 .b8 func_retval0[16]) __internal_trig_reduction_slowpathd
(
	.param .b64 __internal_trig_reduction_slowpathd_param_0
)
;
.global .align 8 .b8 __cudart_i2opi_d[144] = {8, 93, 141, 31, 177, 95, 251, 107, 234, 146, 82, 138, 247, 57, 7, 61, 123, 241, 229, 235, 199, 186, 39, 117, 45, 234, 95, 158, 102, 63, 70, 79, 183, 9, 203, 39, 207, 126, 54, 109, 31, 109, 10, 90, 139, 17, 47, 239, 15, 152, 5, 222, 255, 151, 248, 31, 59, 40, 249, 189, 139, 95, 132, 156, 244, 57, 83, 131, 57, 214, 145, 57, 65, 126, 95, 180, 38, 112, 156, 233, 132, 68, 187, 46, 245, 53, 130, 232, 62, 167, 41, 177, 28, 235, 29, 254, 28, 146, 209, 9, 234, 46, 73, 6, 224, 210, 77, 66, 58, 110, 36, 183, 97, 197, 187, 222, 171, 99, 81, 254, 65, 144, 67, 60, 153, 149, 98, 219, 192, 221, 52, 245, 209, 87, 39, 252, 41, 21, 68, 78, 110, 131, 249, 162};
.global .align 16 .b8 __cudart_sin_cos_coeffs[128] = {70, 210, 176, 44, 241, 229, 90, 190, 146, 227, 172, 105, 227, 29, 199, 62, 161, 98, 219, 25, 160, 1, 42, 191, 24, 8, 17, 17, 17, 17, 129, 63, 84, 85, 85, 85, 85, 85, 197, 191, 0, 0, 0, 0, 0, 0, 0, 0, 0, 0, 0, 0, 0, 0, 0, 0, 100, 129, 253, 32, 131, 255, 168, 189, 40, 133, 239, 193, 167, 238, 33, 62, 217, 230, 6, 142, 79, 126, 146, 190, 233, 188, 221, 25, 160, 1, 250, 62, 71, 93, 193, 22, 108, 193, 86, 191, 81, 85, 85, 85, 85, 85, 165, 63, 0, 0, 0, 0, 0, 0, 224, 191, 0, 0, 0, 0, 0, 0, 240, 63};

.visible .entry _Z16trapezoid_kernelddliPd(
	.param .f64 _Z16trapezoid_kernelddliPd_param_0,
	.param .f64 _Z16trapezoid_kernelddliPd_param_1,
	.param .u64 _Z16trapezoid_kernelddliPd_param_2,
	.param .u32 _Z16trapezoid_kernelddliPd_param_3,
	.param .u64 .ptr .align 1 _Z16trapezoid_kernelddliPd_param_4
)
{
	.reg .pred 	%p<28>;
	.reg .b32 	%r<53>;
	.reg .b32 	%f<3>;
	.reg .b64 	%rd<34>;
	.reg .b64 	%fd<159>;

	ld.param.f64 	%fd36, [_Z16trapezoid_kernelddliPd_param_0];
	ld.param.f64 	%fd37, [_Z16trapezoid_kernelddliPd_param_1];
	ld.param.u64 	%rd13, [_Z16trapezoid_kernelddliPd_param_2];
	ld.param.u32 	%r15, [_Z16trapezoid_kernelddliPd_param_3];
	ld.param.u64 	%rd14, [_Z16trapezoid_kernelddliPd_param_4];
	mov.u32 	%r16, %ctaid.x;
	mov.u32 	%r17, %ntid.x;
	mov.u32 	%r18, %tid.x;
	mad.lo.s32 	%r19, %r16, %r17, %r18;
	cvt.u64.u32 	%rd15, %r19;
	mov.u32 	%r20, %nctaid.x;
	mul.lo.s32 	%r21, %r17, %r20;
	cvt.u64.u32 	%rd1, %r21;
	add.s64 	%rd2, %rd15, 1;
	setp.ge.u64 	%p1, %rd2, %rd13;
	mov.f64 	%fd158, 0d0000000000000000;
	@%p1 bra 	$L__BB0_32;
	setp.gt.s32 	%p2, %r15, 1;
	@%p2 bra 	$L__BB0_9;
	setp.eq.s32 	%p5, %r15, 0;
	@%p5 bra 	$L__BB0_13;
	setp.eq.s32 	%p6, %r15, 1;
	@%p6 bra 	$L__BB0_4;
	bra.uni 	$L__BB0_26;
$L__BB0_4:
	mov.f64 	%fd158, 0d0000000000000000;
	mov.u64 	%rd18, __cudart_sin_cos_coeffs;
$L__BB0_5:
	cvt.rn.f64.u64 	%fd64, %rd2;
	fma.rn.f64 	%fd10, %fd37, %fd64, %fd36;
	abs.f64 	%fd11, %fd10;
	setp.eq.f64 	%p12, %fd11, 0d7FF0000000000000;
	@%p12 bra 	$L__BB0_19;
	mul.f64 	%fd65, %fd10, 0d3FE45F306DC9C883;
	cvt.rni.s32.f64 	%r50, %fd65;
	cvt.rn.f64.s32 	%fd66, %r50;
	fma.rn.f64 	%fd67, %fd66, 0dBFF921FB54442D18, %fd10;
	fma.rn.f64 	%fd68, %fd66, 0dBC91A62633145C00, %fd67;
	fma.rn.f64 	%fd152, %fd66, 0dB97B839A252049C0, %fd68;
	setp.ltu.f64 	%p13, %fd11, 0d41E0000000000000;
	@%p13 bra 	$L__BB0_8;
	{ // callseq 0, 0
	.param .b64 param0;
	st.param.f64 	[param0], %fd10;
	.param .align 16 .b8 retval0[16];
	call.uni (retval0), 
	__internal_trig_reduction_slowpathd, 
	(
	param0
	);
	ld.param.f64 	%fd152, [retval0];
	ld.param.b32 	%r50, [retval0+8];
	} // callseq 0
$L__BB0_8:
	add.s32 	%r51, %r50, 1;
	bra.uni 	$L__BB0_20;
$L__BB0_9:
	setp.eq.s32 	%p3, %r15, 2;
	@%p3 bra 	$L__BB0_21;
	setp.ne.s32 	%p4, %r15, 3;
	@%p4 bra 	$L__BB0_26;
	mov.f64 	%fd158, 0d0000000000000000;
$L__BB0_12:
	cvt.rn.f64.u64 	%fd40, %rd2;
	fma.rn.f64 	%fd41, %fd37, %fd40, %fd36;
	fma.rn.f64 	%fd158, %fd41, %fd41, %fd158;
	add.s64 	%rd2, %rd2, %rd1;
	setp.lt.u64 	%p7, %rd2, %rd13;
	@%p7 bra 	$L__BB0_12;
	bra.uni 	$L__BB0_32;
$L__BB0_13:
	mov.f64 	%fd158, 0d0000000000000000;
	mov.u64 	%rd22, __cudart_sin_cos_coeffs;
$L__BB0_14:
	cvt.rn.f64.u64 	%fd92, %rd2;
	fma.rn.f64 	%fd2, %fd37, %fd92, %fd36;
	abs.f64 	%fd3, %fd2;
	setp.eq.f64 	%p17, %fd3, 0d7FF0000000000000;
	@%p17 bra 	$L__BB0_17;
	mul.f64 	%fd93, %fd2, 0d3FE45F306DC9C883;
	cvt.rni.s32.f64 	%r49, %fd93;
	cvt.rn.f64.s32 	%fd94, %r49;
	fma.rn.f64 	%fd95, %fd94, 0dBFF921FB54442D18, %fd2;
	fma.rn.f64 	%fd96, %fd94, 0dBC91A62633145C00, %fd95;
	fma.rn.f64 	%fd149, %fd94, 0dB97B839A252049C0, %fd96;
	setp.ltu.f64 	%p18, %fd3, 0d41E0000000000000;
	@%p18 bra 	$L__BB0_18;
	{ // callseq 1, 0
	.param .b64 param0;
	st.param.f64 	[param0], %fd2;
	.param .align 16 .b8 retval0[16];
	call.uni (retval0), 
	__internal_trig_reduction_slowpathd, 
	(
	param0
	);
	ld.param.f64 	%fd149, [retval0];
	ld.param.b32 	%r49, [retval0+8];
	} // callseq 1
	bra.uni 	$L__BB0_18;
$L__BB0_17:
	mov.f64 	%fd98, 0d0000000000000000;
	mul.rn.f64 	%fd149, %fd2, %fd98;
	mov.b32 	%r49, 0;
$L__BB0_18:
	shl.b32 	%r41, %r49, 6;
	cvt.u64.u32 	%rd20, %r41;
	and.b64  	%rd21, %rd20, 64;
	add.s64 	%rd23, %rd22, %rd21;
	mul.rn.f64 	%fd99, %fd149, %fd149;
	and.b32  	%r42, %r49, 1;
	setp.eq.b32 	%p19, %r42, 1;
	selp.f64 	%fd100, 0dBDA8FF8320FD8164, 0d3DE5DB65F9785EBA, %p19;
	ld.global.nc.v2.f64 	{%fd101, %fd102}, [%rd23];
	fma.rn.f64 	%fd103, %fd100, %fd99, %fd101;
	fma.rn.f64 	%fd104, %fd103, %fd99, %fd102;
	ld.global.nc.v2.f64 	{%fd105, %fd106}, [%rd23+16];
	fma.rn.f64 	%fd107, %fd104, %fd99, %fd105;
	fma.rn.f64 	%fd108, %fd107, %fd99, %fd106;
	ld.global.nc.v2.f64 	{%fd109, %fd110}, [%rd23+32];
	fma.rn.f64 	%fd111, %fd108, %fd99, %fd109;
	fma.rn.f64 	%fd112, %fd111, %fd99, %fd110;
	fma.rn.f64 	%fd113, %fd112, %fd149, %fd149;
	fma.rn.f64 	%fd114, %fd112, %fd99, 0d3FF0000000000000;
	selp.f64 	%fd115, %fd114, %fd113, %p19;
	and.b32  	%r43, %r49, 2;
	setp.eq.s32 	%p20, %r43, 0;
	mov.f64 	%fd116, 0d0000000000000000;
	sub.f64 	%fd117, %fd116, %fd115;
	selp.f64 	%fd118, %fd115, %fd117, %p20;
	add.f64 	%fd158, %fd158, %fd118;
	add.s64 	%rd2, %rd2, %rd1;
	setp.lt.u64 	%p21, %rd2, %rd13;
	@%p21 bra 	$L__BB0_14;
	bra.uni 	$L__BB0_32;
$L__BB0_19:
	mov.f64 	%fd70, 0d0000000000000000;
	mul.rn.f64 	%fd152, %fd10, %fd70;
	mov.b32 	%r51, 1;
$L__BB0_20:
	shl.b32 	%r36, %r51, 6;
	cvt.u64.u32 	%rd16, %r36;
	and.b64  	%rd17, %rd16, 64;
	add.s64 	%rd19, %rd18, %rd17;
	mul.rn.f64 	%fd71, %fd152, %fd152;
	and.b32  	%r37, %r51, 1;
	setp.eq.b32 	%p14, %r37, 1;
	selp.f64 	%fd72, 0dBDA8FF8320FD8164, 0d3DE5DB65F9785EBA, %p14;
	ld.global.nc.v2.f64 	{%fd73, %fd74}, [%rd19];
	fma.rn.f64 	%fd75, %fd72, %fd71, %fd73;
	fma.rn.f64 	%fd76, %fd75, %fd71, %fd74;
	ld.global.nc.v2.f64 	{%fd77, %fd78}, [%rd19+16];
	fma.rn.f64 	%fd79, %fd76, %fd71, %fd77;
	fma.rn.f64 	%fd80, %fd79, %fd71, %fd78;
	ld.global.nc.v2.f64 	{%fd81, %fd82}, [%rd19+32];
	fma.rn.f64 	%fd83, %fd80, %fd71, %fd81;
	fma.rn.f64 	%fd84, %fd83, %fd71, %fd82;
	fma.rn.f64 	%fd85, %fd84, %fd152, %fd152;
	fma.rn.f64 	%fd86, %fd84, %fd71, 0d3FF0000000000000;
	selp.f64 	%fd87, %fd86, %fd85, %p14;
	and.b32  	%r38, %r51, 2;
	setp.eq.s32 	%p15, %r38, 0;
	mov.f64 	%fd88, 0d0000000000000000;
	sub.f64 	%fd89, %fd88, %fd87;
	selp.f64 	%fd90, %fd87, %fd89, %p15;
	add.f64 	%fd158, %fd158, %fd90;
	add.s64 	%rd2, %rd2, %rd1;
	setp.lt.u64 	%p16, %rd2, %rd13;
	@%p16 bra 	$L__BB0_5;
	bra.uni 	$L__BB0_32;
$L__BB0_21:
	mov.f64 	%fd158, 0d0000000000000000;
$L__BB0_22:
	cvt.rn.f64.u64 	%fd43, %rd2;
	fma.rn.f64 	%fd19, %fd37, %fd43, %fd36;
	fma.rn.f64 	%fd44, %fd19, 0d3FF71547652B82FE, 0d4338000000000000;
	{
	.reg .b32 %temp; 
	mov.b64 	{%r9, %temp}, %fd44;
	}
	mov.f64 	%fd45, 0dC338000000000000;
	add.rn.f64 	%fd46, %fd44, %fd45;
	fma.rn.f64 	%fd47, %fd46, 0dBFE62E42FEFA39EF, %fd19;
	fma.rn.f64 	%fd48, %fd46, 0dBC7ABC9E3B39803F, %fd47;
	fma.rn.f64 	%fd49, %fd48, 0d3E5ADE1569CE2BDF, 0d3E928AF3FCA213EA;
	fma.rn.f64 	%fd50, %fd49, %fd48, 0d3EC71DEE62401315;
	fma.rn.f64 	%fd51, %fd50, %fd48, 0d3EFA01997C89EB71;
	fma.rn.f64 	%fd52, %fd51, %fd48, 0d3F2A01A014761F65;
	fma.rn.f64 	%fd53, %fd52, %fd48, 0d3F56C16C1852B7AF;
	fma.rn.f64 	%fd54, %fd53, %fd48, 0d3F81111111122322;
	fma.rn.f64 	%fd55, %fd54, %fd48, 0d3FA55555555502A1;
	fma.rn.f64 	%fd56, %fd55, %fd48, 0d3FC5555555555511;
	fma.rn.f64 	%fd57, %fd56, %fd48, 0d3FE000000000000B;
	fma.rn.f64 	%fd58, %fd57, %fd48, 0d3FF0000000000000;
	fma.rn.f64 	%fd59, %fd58, %fd48, 0d3FF0000000000000;
	{
	.reg .b32 %temp; 
	mov.b64 	{%r10, %temp}, %fd59;
	}
	{
	.reg .b32 %temp; 
	mov.b64 	{%temp, %r11}, %fd59;
	}
	shl.b32 	%r22, %r9, 20;
	add.s32 	%r23, %r22, %r11;
	mov.b64 	%fd154, {%r10, %r23};
	{
	.reg .b32 %temp; 
	mov.b64 	{%temp, %r24}, %fd19;
	}
	mov.b32 	%f2, %r24;
	abs.f32 	%f1, %f2;
	setp.lt.f32 	%p8, %f1, 0f4086232B;
	@%p8 bra 	$L__BB0_25;
	setp.lt.f64 	%p9, %fd19, 0d0000000000000000;
	add.f64 	%fd60, %fd19, 0d7FF0000000000000;
	selp.f64 	%fd154, 0d0000000000000000, %fd60, %p9;
	setp.geu.f32 	%p10, %f1, 0f40874800;
	@%p10 bra 	$L__BB0_25;
	shr.u32 	%r25, %r9, 31;
	add.s32 	%r26, %r9, %r25;
	shr.s32 	%r27, %r26, 1;
	shl.b32 	%r28, %r27, 20;
	add.s32 	%r29, %r11, %r28;
	mov.b64 	%fd61, {%r10, %r29};
	sub.s32 	%r30, %r9, %r27;
	shl.b32 	%r31, %r30, 20;
	add.s32 	%r32, %r31, 1072693248;
	mov.b32 	%r33, 0;
	mov.b64 	%fd62, {%r33, %r32};
	mul.f64 	%fd154, %fd62, %fd61;
$L__BB0_25:
	add.f64 	%fd158, %fd158, %fd154;
	add.s64 	%rd2, %rd2, %rd1;
	setp.lt.u64 	%p11, %rd2, %rd13;
	@%p11 bra 	$L__BB0_22;
	bra.uni 	$L__BB0_32;
$L__BB0_26:
	mov.f64 	%fd158, 0d0000000000000000;
	mov.u64 	%rd26, __cudart_sin_cos_coeffs;
$L__BB0_27:
	cvt.rn.f64.u64 	%fd120, %rd2;
	fma.rn.f64 	%fd28, %fd37, %fd120, %fd36;
	abs.f64 	%fd29, %fd28;
	setp.neu.f64 	%p22, %fd29, 0d7FF0000000000000;
	@%p22 bra 	$L__BB0_29;
	mov.f64 	%fd126, 0d0000000000000000;
	mul.rn.f64 	%fd157, %fd28, %fd126;
	mov.b32 	%r52, 0;
	bra.uni 	$L__BB0_31;
$L__BB0_29:
	mul.f64 	%fd121, %fd28, 0d3FE45F306DC9C883;
	cvt.rni.s32.f64 	%r52, %fd121;
	cvt.rn.f64.s32 	%fd122, %r52;
	fma.rn.f64 	%fd123, %fd122, 0dBFF921FB54442D18, %fd28;
	fma.rn.f64 	%fd124, %fd122, 0dBC91A62633145C00, %fd123;
	fma.rn.f64 	%fd157, %fd122, 0dB97B839A252049C0, %fd124;
	setp.ltu.f64 	%p23, %fd29, 0d41E0000000000000;
	@%p23 bra 	$L__BB0_31;
	{ // callseq 2, 0
	.param .b64 param0;
	st.param.f64 	[param0], %fd28;
	.param .align 16 .b8 retval0[16];
	call.uni (retval0), 
	__internal_trig_reduction_slowpathd, 
	(
	param0
	);
	ld.param.f64 	%fd157, [retval0];
	ld.param.b32 	%r52, [retval0+8];
	} // callseq 2
$L__BB0_31:
	shl.b32 	%r46, %r52, 6;
	cvt.u64.u32 	%rd24, %r46;
	and.b64  	%rd25, %rd24, 64;
	add.s64 	%rd27, %rd26, %rd25;
	mul.rn.f64 	%fd127, %fd157, %fd157;
	and.b32  	%r47, %r52, 1;
	setp.eq.b32 	%p24, %r47, 1;
	selp.f64 	%fd128, 0dBDA8FF8320FD8164, 0d3DE5DB65F9785EBA, %p24;
	ld.global.nc.v2.f64 	{%fd129, %fd130}, [%rd27];
	fma.rn.f64 	%fd131, %fd128, %fd127, %fd129;
	fma.rn.f64 	%fd132, %fd131, %fd127, %fd130;
	ld.global.nc.v2.f64 	{%fd133, %fd134}, [%rd27+16];
	fma.rn.f64 	%fd135, %fd132, %fd127, %fd133;
	fma.rn.f64 	%fd136, %fd135, %fd127, %fd134;
	ld.global.nc.v2.f64 	{%fd137, %fd138}, [%rd27+32];
	fma.rn.f64 	%fd139, %fd136, %fd127, %fd137;
	fma.rn.f64 	%fd140, %fd139, %fd127, %fd138;
	fma.rn.f64 	%fd141, %fd140, %fd157, %fd157;
	fma.rn.f64 	%fd142, %fd140, %fd127, 0d3FF0000000000000;
	selp.f64 	%fd143, %fd142, %fd141, %p24;
	and.b32  	%r48, %r52, 2;
	setp.eq.s32 	%p25, %r48, 0;
	mov.f64 	%fd144, 0d0000000000000000;
	sub.f64 	%fd145, %fd144, %fd143;
	selp.f64 	%fd146, %fd143, %fd145, %p25;
	add.f64 	%fd158, %fd158, %fd146;
	add.s64 	%rd2, %rd2, %rd1;
	setp.lt.u64 	%p26, %rd2, %rd13;
	@%p26 bra 	$L__BB0_27;
$L__BB0_32:
	setp.eq.f64 	%p27, %fd158, 0d0000000000000000;
	@%p27 bra 	$L__BB0_34;
	cvta.to.global.u64 	%rd28, %rd14;
	atom.global.add.f64 	%fd147, [%rd28], %fd158;
$L__BB0_34:
	ret;

}
.func  (.param .align 16 .b8 func_retval0[16]) __internal_trig_reduction_slowpathd(
	.param .b64 __internal_trig_reduction_slowpathd_param_0
)
{
	.local .align 8 .b8 	__local_depot1[40];
	.reg .b64 	%SP;
	.reg .b64 	%SPL;
	.reg .pred 	%p<10>;
	.reg .b32 	%r<47>;
	.reg .b64 	%rd<74>;
	.reg .b64 	%fd<5>;

	mov.u64 	%SPL, __local_depot1;
	ld.param.f64 	%fd4, [__internal_trig_reduction_slowpathd_param_0];
	add.u64 	%rd1, %SPL, 0;
	{
	.reg .b32 %temp; 
	mov.b64 	{%temp, %r1}, %fd4;
	}
	shr.u32 	%r2, %r1, 20;
	and.b32  	%r3, %r2, 2047;
	setp.eq.s32 	%p1, %r3, 2047;
	mov.b32 	%r46, 0;
	@%p1 bra 	$L__BB1_9;
	add.s32 	%r20, %r3, -1024;
	mov.b64 	%rd20, %fd4;
	shl.b64 	%rd2, %rd20, 11;
	shr.u32 	%r4, %r20, 6;
	sub.s32 	%r45, 15, %r4;
	sub.s32 	%r21, 19, %r4;
	setp.lt.u32 	%p2, %r20, 128;
	selp.b32 	%r6, 18, %r21, %p2;
	setp.ge.s32 	%p3, %r45, %r6;
	mov.b64 	%rd70, 0;
	@%p3 bra 	$L__BB1_4;
	add.s32 	%r23, %r6, %r4;
	neg.s32 	%r43, %r23;
	or.b64  	%rd3, %rd2, -9223372036854775808;
	mov.b64 	%rd70, 0;
	mov.b32 	%r42, 0;
	mov.u64 	%rd25, __cudart_i2opi_d;
	mov.u32 	%r44, %r45;
$L__BB1_3:
	.pragma "nounroll";
	mul.wide.s32 	%rd22, %r42, 8;
	add.s64 	%rd23, %rd1, %rd22;
	mul.wide.s32 	%rd24, %r44, 8;
	add.s64 	%rd26, %rd25, %rd24;
	ld.global.nc.u64 	%rd27, [%rd26];
	{
	.reg .u32 %r0, %r1, %r2, %r3, %alo, %ahi, %blo, %bhi, %clo, %chi;
	mov.b64 	{%alo,%ahi}, %rd27;
	mov.b64 	{%blo,%bhi}, %rd3;
	mov.b64 	{%clo,%chi}, %rd70;
	mad.lo.cc.u32 	%r0, %alo, %blo, %clo;
	madc.hi.cc.u32 	%r1, %alo, %blo, %chi;
	madc.hi.u32 	%r2, %alo, %bhi, 0;
	mad.lo.cc.u32 	%r1, %alo, %bhi, %r1;
	madc.hi.cc.u32 	%r2, %ahi, %blo, %r2;
	madc.hi.u32 	%r3, %ahi, %bhi, 0;
	mad.lo.cc.u32 	%r1, %ahi, %blo, %r1;
	madc.lo.cc.u32 	%r2, %ahi, %bhi, %r2;
	addc.u32 	%r3, %r3, 0;
	mov.b64 	%rd28, {%r0,%r1};
	mov.b64 	%rd70, {%r2,%r3};
	}
	st.local.u64 	[%rd23], %rd28;
	add.s32 	%r44, %r44, 1;
	add.s32 	%r43, %r43, 1;
	add.s32 	%r42, %r42, 1;
	setp.ne.s32 	%p4, %r43, -15;
	mov.u32 	%r45, %r6;
	@%p4 bra 	$L__BB1_3;
$L__BB1_4:
	cvt.s64.s32 	%rd29, %r45;
	cvt.u64.u32 	%rd30, %r4;
	add.s64 	%rd31, %rd30, %rd29;
	shl.b64 	%rd32, %rd31, 3;
	add.s64 	%rd33, %rd1, %rd32;
	st.local.u64 	[%rd33+-120], %rd70;
	and.b32  	%r15, %r2, 63;
	ld.local.u64 	%rd72, [%rd1+16];
	ld.local.u64 	%rd71, [%rd1+24];
	setp.eq.s32 	%p5, %r15, 0;
	@%p5 bra 	$L__BB1_6;
	shl.b64 	%rd34, %rd71, %r15;
	shr.u64 	%rd35, %rd72, 1;
	xor.b32  	%r24, %r15, 63;
	shr.u64 	%rd36, %rd35, %r24;
	or.b64  	%rd71, %rd34, %rd36;
	ld.local.u64 	%rd37, [%rd1+8];
	shl.b64 	%rd38, %rd72, %r15;
	shr.u64 	%rd39, %rd37, 1;
	shr.u64 	%rd40, %rd39, %r24;
	or.b64  	%rd72, %rd38, %rd40;
$L__BB1_6:
	and.b32  	%r25, %r1, -2147483648;
	shr.u64 	%rd41, %rd71, 62;
	cvt.u32.u64 	%r26, %rd41;
	mov.b64 	{%r27, %r28}, %rd71;
	mov.b64 	{%r29, %r30}, %rd72;
	shf.l.wrap.b32 	%r31, %r30, %r27, 2;
	shf.l.wrap.b32 	%r32, %r27, %r28, 2;
	mov.b64 	%rd42, {%r31, %r32};
	shl.b64 	%rd43, %rd72, 2;
	shr.u64 	%rd44, %rd42, 63;
	cvt.u32.u64 	%r33, %rd44;
	add.s32 	%r34, %r33, %r26;
	setp.eq.s32 	%p6, %r25, 0;
	neg.s32 	%r35, %r34;
	selp.b32 	%r46, %r34, %r35, %p6;
	setp.gt.s64 	%p7, %rd42, -1;
	mov.b64 	%rd45, 0;
	{
	.reg .u32 %r0, %r1, %r2, %r3, %a0, %a1, %a2, %a3, %b0, %b1, %b2, %b3;
	mov.b64 	{%a0,%a1}, %rd45;
	mov.b64 	{%a2,%a3}, %rd45;
	mov.b64 	{%b0,%b1}, %rd43;
	mov.b64 	{%b2,%b3}, %rd42;
	sub.cc.u32 	%r0, %a0, %b0;
	subc.cc.u32 	%r1, %a1, %b1;
	subc.cc.u32 	%r2, %a2, %b2;
	subc.u32 	%r3, %a3, %b3;
	mov.b64 	%rd46, {%r0,%r1};
	mov.b64 	%rd47, {%r2,%r3};
	}
	xor.b32  	%r36, %r25, -2147483648;
	selp.b64 	%rd73, %rd42, %rd47, %p7;
	selp.b64 	%rd14, %rd43, %rd46, %p7;
	selp.b32 	%r17, %r25, %r36, %p7;
	clz.b64 	%r37, %rd73;
	cvt.u64.u32 	%rd15, %r37;
	setp.eq.s32 	%p8, %r37, 0;
	@%p8 bra 	$L__BB1_8;
	cvt.u32.u64 	%r38, %rd15;
	and.b32  	%r39, %r38, 63;
	shl.b64 	%rd48, %rd73, %r39;
	shr.u64 	%rd49, %rd14, 1;
	not.b32 	%r40, %r38;
	and.b32  	%r41, %r40, 63;
	shr.u64 	%rd50, %rd49, %r41;
	or.b64  	%rd73, %rd48, %rd50;
$L__BB1_8:
	mov.b64 	%rd51, -3958705157555305931;
	{
	.reg .u32 %r0, %r1, %r2, %r3, %alo, %ahi, %blo, %bhi;
	mov.b64 	{%alo,%ahi}, %rd73;
	mov.b64 	{%blo,%bhi}, %rd51;
	mul.lo.u32 	%r0, %alo, %blo;
	mul.hi.u32 	%r1, %alo, %blo;
	mad.lo.cc.u32 	%r1, %alo, %bhi, %r1;
	madc.hi.u32 	%r2, %alo, %bhi, 0;
	mad.lo.cc.u32 	%r1, %ahi, %blo, %r1;
	madc.hi.cc.u32 	%r2, %ahi, %blo, %r2;
	madc.hi.u32 	%r3, %ahi, %bhi, 0;
	mad.lo.cc.u32 	%r2, %ahi, %bhi, %r2;
	addc.u32 	%r3, %r3, 0;
	mov.b64 	%rd52, {%r0,%r1};
	mov.b64 	%rd53, {%r2,%r3};
	}
	setp.gt.s64 	%p9, %rd53, 0;
	{
	.reg .u32 %r0, %r1, %r2, %r3, %a0, %a1, %a2, %a3, %b0, %b1, %b2, %b3;
	mov.b64 	{%a0,%a1}, %rd52;
	mov.b64 	{%a2,%a3}, %rd53;
	mov.b64 	{%b0,%b1}, %rd52;
	mov.b64 	{%b2,%b3}, %rd53;
	add.cc.u32 	%r0, %a0, %b0;
	addc.cc.u32 	%r1, %a1, %b1;
	addc.cc.u32 	%r2, %a2, %b2;
	addc.u32 	%r3, %a3, %b3;
	mov.b64 	%rd54, {%r0,%r1};
	mov.b64 	%rd55, {%r2,%r3};
	}
	selp.b64 	%rd56, %rd55, %rd53, %p9;
	selp.s64 	%rd57, -1, 0, %p9;
	sub.s64 	%rd58, %rd57, %rd15;
	cvt.u64.u32 	%rd59, %r17;
	shl.b64 	%rd60, %rd59, 32;
	add.s64 	%rd61, %rd56, 1;
	shr.u64 	%rd62, %rd61, 10;
	add.s64 	%rd63, %rd62, 1;
	shr.u64 	%rd64, %rd63, 1;
	shl.b64 	%rd65, %rd58, 52;
	add.s64 	%rd66, %rd65, %rd64;
	add.s64 	%rd67, %rd66, 4602678819172646912;
	or.b64  	%rd68, %rd67, %rd60;
	mov.b64 	%fd4, %rd68;
$L__BB1_9:
	st.param.f64 	[func_retval0], %fd4;
	st.param.b32 	[func_retval0+8], %r46;
	ret;

}


// ===== COMPILED SASS (sm_100) =====

	.target	sm_100

	.elftype	@"ET_EXEC"


//--------------------- .note.nv.tkinfo           --------------------------
	.section	.note.nv.tkinfo,"",@"SHT_NOTE"
	.sectionflags	@"SHF_NOTE_NV_TKINFO"
	.tkinfo
        /*0018*/ 	.word	0x00000002
        /*0030*/ 	.string	""
        /*0030*/ 	.string	"ptxas"
        /*0030*/ 	.string	"Cuda compilation tools, release 13.0, V13.0.88"
        /*0030*/ 	.string	"Build cuda_13.0.r13.0/compiler.36424714_0"
        /*0030*/ 	.string	"-arch sm_100 -m 64 "



//--------------------- .note.nv.cuinfo           --------------------------
	.section	.note.nv.cuinfo,"",@"SHT_NOTE"
	.sectionflags	@"SHF_NOTE_NV_CUINFO"
        /*0018*/ 	.short	0x0002
        /*001a*/ 	.short	0x0064
        /*001c*/ 	.short	0x0082
	.zero		2


//--------------------- .nv.info                  --------------------------
	.section	.nv.info,"",@"SHT_CUDA_INFO"
	.align	4


	//----- nvinfo : EIATTR_REGCOUNT
	.align		4
        /*0000*/ 	.byte	0x04, 0x2f
        /*0002*/ 	.short	(.L_3 - .L_2)
	.align		4
.L_2:
        /*0004*/ 	.word	index@(_Z16trapezoid_kernelddliPd)
        /*0008*/ 	.word	0x00000020


	//----- nvinfo : EIATTR_FRAME_SIZE
	.align		4
.L_3:
        /*000c*/ 	.byte	0x04, 0x11
        /*000e*/ 	.short	(.L_5 - .L_4)
	.align		4
.L_4:
        /*0010*/ 	.word	index@($_Z16trapezoid_kernelddliPd$__internal_trig_reduction_slowpathd)
        /*0014*/ 	.word	0x00000028


	//----- nvinfo : EIATTR_FRAME_SIZE
	.align		4
.L_5:
        /*0018*/ 	.byte	0x04, 0x11
        /*001a*/ 	.short	(.L_7 - .L_6)
	.align		4
.L_6:
        /*001c*/ 	.word	index@(_Z16trapezoid_kernelddliPd)
        /*0020*/ 	.word	0x00000028


	//----- nvinfo : EIATTR_MIN_STACK_SIZE
	.align		4
.L_7:
        /*0024*/ 	.byte	0x04, 0x12
        /*0026*/ 	.short	(.L_9 - .L_8)
	.align		4
.L_8:
        /*0028*/ 	.word	index@(_Z16trapezoid_kernelddliPd)
        /*002c*/ 	.word	0x00000028
.L_9:


//--------------------- .nv.compat                --------------------------
	.section	.nv.compat,"",@"SHT_CUDA_COMPAT_INFO"
	.align	4
        /*0000*/ 	.byte	0x02, 0x09, 0x00, 0x00, 0x02, 0x02, 0x01, 0x00, 0x02, 0x05, 0x05, 0x00, 0x03, 0x07, 0x01, 0x01
        /*0010*/ 	.byte	0x02, 0x03, 0x00, 0x00, 0x02, 0x06, 0x01, 0x00, 0x04, 0x0b, 0x08, 0x00, 0x01, 0x00, 0x00, 0x00
        /*0020*/ 	.byte	0x00, 0x00, 0x00, 0x00


//--------------------- .nv.info._Z16trapezoid_kernelddliPd --------------------------
	.section	.nv.info._Z16trapezoid_kernelddliPd,"",@"SHT_CUDA_INFO"
	.sectionflags	@""
	.align	4


	//----- nvinfo : EIATTR_CUDA_API_VERSION
	.align		4
        /*0000*/ 	.byte	0x04, 0x37
        /*0002*/ 	.short	(.L_11 - .L_10)
.L_10:
        /*0004*/ 	.word	0x00000082


	//----- nvinfo : EIATTR_KPARAM_INFO
	.align		4
.L_11:
        /*0008*/ 	.byte	0x04, 0x17
        /*000a*/ 	.short	(.L_13 - .L_12)
.L_12:
        /*000c*/ 	.word	0x00000000
        /*0010*/ 	.short	0x0004
        /*0012*/ 	.short	0x0020
        /*0014*/ 	.byte	0x00, 0xf5, 0x21, 0x00


	//----- nvinfo : EIATTR_KPARAM_INFO
	.align		4
.L_13:
        /*0018*/ 	.byte	0x04, 0x17
        /*001a*/ 	.short	(.L_15 - .L_14)
.L_14:
        /*001c*/ 	.word	0x00000000
        /*0020*/ 	.short	0x0003
        /*0022*/ 	.short	0x0018
        /*0024*/ 	.byte	0x00, 0xf0, 0x11, 0x00


	//----- nvinfo : EIATTR_KPARAM_INFO
	.align		4
.L_15:
        /*0028*/ 	.byte	0x04, 0x17
        /*002a*/ 	.short	(.L_17 - .L_16)
.L_16:
        /*002c*/ 	.word	0x00000000
        /*0030*/ 	.short	0x0002
        /*0032*/ 	.short	0x0010
        /*0034*/ 	.byte	0x00, 0xf0, 0x21, 0x00


	//----- nvinfo : EIATTR_KPARAM_INFO
	.align		4
.L_17:
        /*0038*/ 	.byte	0x04, 0x17
        /*003a*/ 	.short	(.L_19 - .L_18)
.L_18:
        /*003c*/ 	.word	0x00000000
        /*0040*/ 	.short	0x0001
        /*0042*/ 	.short	0x0008
        /*0044*/ 	.byte	0x00, 0xf0, 0x21, 0x00


	//----- nvinfo : EIATTR_KPARAM_INFO
	.align		4
.L_19:
        /*0048*/ 	.byte	0x04, 0x17
        /*004a*/ 	.short	(.L_21 - .L_20)
.L_20:
        /*004c*/ 	.word	0x00000000
        /*0050*/ 	.short	0x0000
        /*0052*/ 	.short	0x0000
        /*0054*/ 	.byte	0x00, 0xf0, 0x21, 0x00


	//----- nvinfo : EIATTR_SPARSE_MMA_MASK
	.align		4
.L_21:
        /*0058*/ 	.byte	0x03, 0x50
        /*005a*/ 	.short	0x0000


	//----- nvinfo : EIATTR_MAXREG_COUNT
	.align		4
        /*005c*/ 	.byte	0x03, 0x1b
        /*005e*/ 	.short	0x00ff


	//----- nvinfo : EIATTR_MERCURY_ISA_VERSION
	.align		4
        /*0060*/ 	.byte	0x03, 0x5f
        /*0062*/ 	.short	0x0101


	//----- nvinfo : EIATTR_VRC_CTA_INIT_COUNT
	.align		4
        /*0064*/ 	.byte	0x02, 0x4a
	.zero		1
	.zero		1


	//----- nvinfo : EIATTR_EXIT_INSTR_OFFSETS
	.align		4
        /*0068*/ 	.byte	0x04, 0x1c
        /*006a*/ 	.short	(.L_23 - .L_22)


	//   ....[0]....
.L_22:
        /*006c*/ 	.word	0x000014a0


	//   ....[1]....
        /*0070*/ 	.word	0x000014d0


	//----- nvinfo : EIATTR_INDIRECT_BRANCH_TARGETS
	.align		4
.L_23:
        /*0074*/ 	.byte	0x04, 0x34
        /*0076*/ 	.short	(.L_25 - .L_24)


	//   ....[0]....
.L_24:
        /*0078*/ 	.word	.L_x_30@srel
        /*007c*/ 	.short	0x0
        /*007e*/ 	.short	0x0
        /*0080*/ 	.word	0x3
        /*0084*/ 	.word	.L_x_31@srel
        /*0088*/ 	.word	.L_x_32@srel
        /*008c*/ 	.word	.L_x_14@srel


	//----- nvinfo : EIATTR_CRS_STACK_SIZE
	.align		4
.L_25:
        /*0090*/ 	.byte	0x04, 0x1e
        /*0092*/ 	.short	(.L_27 - .L_26)
.L_26:
        /*0094*/ 	.word	0x00000000


	//----- nvinfo : EIATTR_CBANK_PARAM_SIZE
	.align		4
.L_27:
        /*0098*/ 	.byte	0x03, 0x19
        /*009a*/ 	.short	0x0028


	//----- nvinfo : EIATTR_PARAM_CBANK
	.align		4
        /*009c*/ 	.byte	0x04, 0x0a
        /*009e*/ 	.short	(.L_29 - .L_28)
	.align		4
.L_28:
        /*00a0*/ 	.word	index@(.nv.constant0._Z16trapezoid_kernelddliPd)
        /*00a4*/ 	.short	0x0380
        /*00a6*/ 	.short	0x0028


	//----- nvinfo : EIATTR_SW_WAR
	.align		4
.L_29:
        /*00a8*/ 	.byte	0x04, 0x36
        /*00aa*/ 	.short	(.L_31 - .L_30)
.L_30:
        /*00ac*/ 	.word	0x00000008
.L_31:


//--------------------- .nv.callgraph             --------------------------
	.section	.nv.callgraph,"",@"SHT_CUDA_CALLGRAPH"
	.align	4
	.sectionentsize	8
	.align		4
        /*0000*/ 	.word	0x00000000
	.align		4
        /*0004*/ 	.word	0xffffffff
	.align		4
        /*0008*/ 	.word	0x00000000
	.align		4
        /*000c*/ 	.word	0xfffffffe
	.align		4
        /*0010*/ 	.word	0x00000000
	.align		4
        /*0014*/ 	.word	0xfffffffd
	.align		4
        /*0018*/ 	.word	0x00000000
	.align		4
        /*001c*/ 	.word	0xfffffffc


//--------------------- .nv.constant4             --------------------------
	.section	.nv.constant4,"a",@progbits
	.align	8
	.align		8
.nv.constant4:
        /*0000*/ 	.dword	__cudart_i2opi_d
	.align		8
        /*0008*/ 	.dword	__cudart_sin_cos_coeffs


//--------------------- .nv.constant2._Z16trapezoid_kernelddliPd --------------------------
	.section	.nv.constant2._Z16trapezoid_kernelddliPd,"a",@progbits
	.sectionflags	@""
	.align	4
.nv.constant2._Z16trapezoid_kernelddliPd:
        /*0000*/ 	.byte	0xa0, 0x06, 0x00, 0x00, 0x30, 0x02, 0x00, 0x00, 0xe0, 0x0b, 0x00, 0x00


//--------------------- .text._Z16trapezoid_kernelddliPd --------------------------
	.section	.text._Z16trapezoid_kernelddliPd,"ax",@progbits
	.align	128
        .global         _Z16trapezoid_kernelddliPd
        .type           _Z16trapezoid_kernelddliPd,@function
        .size           _Z16trapezoid_kernelddliPd,(.L_x_34 - _Z16trapezoid_kernelddliPd)
        .other          _Z16trapezoid_kernelddliPd,@"STO_CUDA_ENTRY STV_DEFAULT"
_Z16trapezoid_kernelddliPd:
.text._Z16trapezoid_kernelddliPd:
[----:B------:R-:W0:Y:S01]  /*0000*/  LDC R1, c[0x0][0x37c] ;  /* 0x0000df00ff017b82 */ /* 0x000e220000000800 */
[----:B------:R-:W1:Y:S07]  /*0010*/  S2R R3, SR_TID.X ;  /* 0x0000000000037919 */ /* 0x000e6e0000002100 */
[----:B------:R-:W1:Y:S01]  /*0020*/  S2UR UR4, SR_CTAID.X ;  /* 0x00000000000479c3 */ /* 0x000e620000002500 */
[----:B------:R-:W2:Y:S01]  /*0030*/  LDCU.64 UR8, c[0x0][0x390] ;  /* 0x00007200ff0877ac */ /* 0x000ea20008000a00 */
[----:B------:R-:W-:Y:S01]  /*0040*/  BSSY.RECONVERGENT B0, `(.L_x_0) ;  /* 0x0000144000007945 */ /* 0x000fe20003800200 */
[----:B0-----:R-:W-:Y:S01]  /*0050*/  VIADD R1, R1, 0xffffffd8 ;  /* 0xffffffd801017836 */ /* 0x001fe20000000000 */
[----:B------:R-:W-:Y:S01]  /*0060*/  CS2R R16, SRZ ;  /* 0x0000000000107805 */ /* 0x000fe2000001ff00 */
[----:B------:R-:W0:Y:S03]  /*0070*/  LDCU.64 UR6, c[0x0][0x358] ;  /* 0x00006b00ff0677ac */ /* 0x000e260008000a00 */
[----:B------:R-:W1:Y:S01]  /*0080*/  LDC R2, c[0x0][0x360] ;  /* 0x0000d800ff027b82 */ /* 0x000e620000000800 */
[----:B------:R-:W3:Y:S01]  /*0090*/  LDCU UR5, c[0x0][0x370] ;  /* 0x00006e00ff0577ac */ /* 0x000ee20008000800 */
[----:B------:R-:W4:Y:S01]  /*00a0*/  LDCU.64 UR10, c[0x0][0x390] ;  /* 0x00007200ff0a77ac */ /* 0x000f220008000a00 */
[----:B------:R-:W0:Y:S01]  /*00b0*/  LDCU.64 UR12, c[0x0][0x390] ;  /* 0x00007200ff0c77ac */ /* 0x000e220008000a00 */
[----:B------:R-:W0:Y:S01]  /*00c0*/  LDCU.64 UR14, c[0x0][0x390] ;  /* 0x00007200ff0e77ac */ /* 0x000e220008000a00 */
[----:B------:R-:W0:Y:S01]  /*00d0*/  LDCU.64 UR16, c[0x0][0x390] ;  /* 0x00007200ff1077ac */ /* 0x000e220008000a00 */
[----:B------:R-:W0:Y:S01]  /*00e0*/  LDCU.64 UR18, c[0x4][0x8] ;  /* 0x01000100ff1277ac */ /* 0x000e220008000a00 */
[----:B-1----:R-:W-:Y:S01]  /*00f0*/  IMAD R0, R2, UR4, R3 ;  /* 0x0000000402007c24 */ /* 0x002fe2000f8e0203 */
[----:B------:R-:W1:Y:S04]  /*0100*/  LDCU.64 UR20, c[0x4][0x8] ;  /* 0x01000100ff1477ac */ /* 0x000e680008000a00 */
[----:B------:R-:W-:Y:S01]  /*0110*/  IADD3 R3, P1, PT, R0, 0x1, RZ ;  /* 0x0000000100037810 */ /* 0x000fe20007f3e0ff */
[----:B------:R-:W0:Y:S01]  /*0120*/  LDCU.64 UR22, c[0x4][0x8] ;  /* 0x01000100ff1677ac */ /* 0x000e220008000a00 */
[----:B---3--:R-:W-:-:S02]  /*0130*/  IMAD R0, R2, UR5, RZ ;  /* 0x0000000502007c24 */ /* 0x008fc4000f8e02ff */
[----:B--2---:R-:W-:Y:S01]  /*0140*/  ISETP.GE.U32.AND P0, PT, R3, UR8, PT ;  /* 0x0000000803007c0c */ /* 0x004fe2000bf06070 */
[----:B------:R-:W-:-:S05]  /*0150*/  IMAD.X R4, RZ, RZ, RZ, P1 ;  /* 0x000000ffff047224 */ /* 0x000fca00008e06ff */
[----:B------:R-:W-:-:S13]  /*0160*/  ISETP.GE.U32.AND.EX P0, PT, R4, UR9, PT, P0 ;  /* 0x0000000904007c0c */ /* 0x000fda000bf06100 */
[----:B01--4-:R-:W-:Y:S05]  /*0170*/  @P0 BRA `(.L_x_1) ;  /* 0x0000001000c00947 */ /* 0x013fea0003800000 */
[----:B------:R-:W0:Y:S01]  /*0180*/  LDCU UR4, c[0x0][0x398] ;  /* 0x00007300ff0477ac */ /* 0x000e220008000800 */
[----:B------:R-:W-:Y:S02]  /*0190*/  IMAD.MOV.U32 R2, RZ, RZ, R3 ;  /* 0x000000ffff027224 */ /* 0x000fe400078e0003 */
[----:B------:R-:W-:Y:S01]  /*01a0*/  IMAD.MOV.U32 R3, RZ, RZ, R4 ;  /* 0x000000ffff037224 */ /* 0x000fe200078e0004 */
[----:B0-----:R-:W-:-:S09]  /*01b0*/  UISETP.GT.AND UP0, UPT, UR4, 0x1, UPT ;  /* 0x000000010400788c */ /* 0x001fd2000bf04270 */
[----:B------:R-:W-:Y:S05]  /*01c0*/  BRA.U UP0, `(.L_x_2) ;  /* 0x0000000900447547 */ /* 0x000fea000b800000 */
[----:B------:R-:W-:-:S04]  /*01d0*/  UISETP.LT.U32.AND UP0, UPT, UR4, 0x2, UPT ;  /* 0x000000020400788c */ /* 0x000fc8000bf01070 */
[----:B------:R-:W-:-:S04]  /*01e0*/  USEL UR4, UR4, 0x2, UP0 ;  /* 0x0000000204047887 */ /* 0x000fc80008000000 */
[----:B------:R-:W-:-:S12]  /*01f0*/  USHF.L.U32 UR4, UR4, 0x2, URZ ;  /* 0x0000000204047899 */ /* 0x000fd800080006ff */
[----:B------:R-:W0:Y:S02]  /*0200*/  LDCU UR4, c[0x2][UR4] ;  /* 0x00800000040477ac */ /* 0x000e240008000800 */
[----:B0-----:R-:W-:-:S10]  /*0210*/  USHF.R.S32.HI UR5, URZ, 0x1f, UR4 ;  /* 0x0000001fff057899 */ /* 0x001fd40008011404 */
.L_x_30:
[----:B------:R-:W-:Y:S05]  /*0220*/  BRXU UR4 -0x230                                                                    (*"BRANCH_TARGETS .L_x_31,.L_x_32,.L_x_14"*) ;  /* 0xfffffffc04747958 */ /* 0x000fea000b83ffff */
.L_x_32:
[----:B------:R-:W0:Y:S01]  /*0230*/  LDC.64 R18, c[0x0][0x380] ;  /* 0x0000e000ff127b82 */ /* 0x000e220000000a00 */
[----:B------:R-:W-:-:S07]  /*0240*/  CS2R R16, SRZ ;  /* 0x0000000000107805 */ /* 0x000fce000001ff00 */
[----:B------:R-:W1:Y:S02]  /*0250*/  LDC.64 R20, c[0x0][0x388] ;  /* 0x0000e200ff147b82 */ /* 0x000e640000000a00 */
.L_x_8:
[----:B------:R-:W0:Y:S01]  /*0260*/  I2F.F64.U64 R4, R2 ;  /* 0x0000000200047312 */ /* 0x000e220000301800 */
[----:B------:R-:W-:Y:S01]  /*0270*/  BSSY.RECONVERGENT B1, `(.L_x_3) ;  /* 0x000001f000017945 */ /* 0x000fe20003800200 */
[----:B01----:R-:W-:-:S08]  /*0280*/  DFMA R22, R4, R20, R18 ;  /* 0x000000140416722b */ /* 0x003fd00000000012 */
[----:B------:R-:W-:-:S14]  /*0290*/  DSETP.NEU.AND P0, PT, |R22|, +INF , PT ;  /* 0x7ff000001600742a */ /* 0x000fdc0003f0d200 */
[----:B------:R-:W-:Y:S05]  /*02a0*/  @!P0 BRA `(.L_x_4) ;  /* 0x0000000000648947 */ /* 0x000fea0003800000 */
[----:B------:R-:W-:Y:S01]  /*02b0*/  UMOV UR4, 0x6dc9c883 ;  /* 0x6dc9c88300047882 */ /* 0x000fe20000000000 */
[----:B------:R-:W-:Y:S01]  /*02c0*/  UMOV UR5, 0x3fe45f30 ;  /* 0x3fe45f3000057882 */ /* 0x000fe20000000000 */
[C---:B------:R-:W-:Y:S01]  /*02d0*/  DSETP.GE.AND P0, PT, |R22|.reuse, 2.14748364800000000000e+09, PT ;  /* 0x41e000001600742a */ /* 0x040fe20003f06200 */
[----:B------:R-:W-:Y:S01]  /*02e0*/  BSSY.RECONVERGENT B2, `(.L_x_5) ;  /* 0x0000013000027945 */ /* 0x000fe20003800200 */
[----:B------:R-:W-:Y:S01]  /*02f0*/  DMUL R4, R22, UR4 ;  /* 0x0000000416047c28 */ /* 0x000fe20008000000 */
[----:B------:R-:W-:Y:S01]  /*0300*/  UMOV UR4, 0x54442d18 ;  /* 0x54442d1800047882 */ /* 0x000fe20000000000 */
[----:B------:R-:W-:-:S04]  /*0310*/  UMOV UR5, 0x3ff921fb ;  /* 0x3ff921fb00057882 */ /* 0x000fc80000000000 */
[----:B------:R-:W0:Y:S08]  /*0320*/  F2I.F64 R28, R4 ;  /* 0x00000004001c7311 */ /* 0x000e300000301100 */
[----:B0-----:R-:W0:Y:S02]  /*0330*/  I2F.F64 R26, R28 ;  /* 0x0000001c001a7312 */ /* 0x001e240000201c00 */
[----:B0-----:R-:W-:Y:S01]  /*0340*/  DFMA R6, R26, -UR4, R22 ;  /* 0x800000041a067c2b */ /* 0x001fe20008000016 */
[----:B------:R-:W-:Y:S01]  /*0350*/  UMOV UR4, 0x33145c00 ;  /* 0x33145c0000047882 */ /* 0x000fe20000000000 */
[----:B------:R-:W-:-:S06]  /*0360*/  UMOV UR5, 0x3c91a626 ;  /* 0x3c91a62600057882 */ /* 0x000fcc0000000000 */
[----:B------:R-:W-:Y:S01]  /*0370*/  DFMA R6, R26, -UR4, R6 ;  /* 0x800000041a067c2b */ /* 0x000fe20008000006 */
[----:B------:R-:W-:Y:S01]  /*0380*/  UMOV UR4, 0x252049c0 ;  /* 0x252049c000047882 */ /* 0x000fe20000000000 */
[----:B------:R-:W-:-:S06]  /*0390*/  UMOV UR5, 0x397b839a ;  /* 0x397b839a00057882 */ /* 0x000fcc0000000000 */
[----:B------:R-:W-:Y:S01]  /*03a0*/  DFMA R26, R26, -UR4, R6 ;  /* 0x800000041a1a7c2b */ /* 0x000fe20008000006 */
[----:B------:R-:W-:Y:S10]  /*03b0*/  @!P0 BRA `(.L_x_6) ;  /* 0x0000000000148947 */ /* 0x000ff40003800000 */
[----:B------:R-:W-:Y:S01]  /*03c0*/  IMAD.MOV.U32 R4, RZ, RZ, R22 ;  /* 0x000000ffff047224 */ /* 0x000fe200078e0016 */
[----:B------:R-:W-:-:S07]  /*03d0*/  MOV R22, 0x3f0 ;  /* 0x000003f000167802 */ /* 0x000fce0000000f00 */
[----:B------:R-:W-:Y:S05]  /*03e0*/  CALL.REL.NOINC `($_Z16trapezoid_kernelddliPd$__internal_trig_reduction_slowpathd) ;  /* 0x00000010003c7944 */ /* 0x000fea0003c00000 */
[----:B------:R-:W-:Y:S02]  /*03f0*/  IMAD.MOV.U32 R26, RZ, RZ, R4 ;  /* 0x000000ffff1a7224 */ /* 0x000fe400078e0004 */
[----:B------:R-:W-:-:S07]  /*0400*/  IMAD.MOV.U32 R27, RZ, RZ, R5 ;  /* 0x000000ffff1b7224 */ /* 0x000fce00078e0005 */
.L_x_6:
[----:B------:R-:W-:Y:S05]  /*0410*/  BSYNC.RECONVERGENT B2 ;  /* 0x0000000000027941 */ /* 0x000fea0003800200 */
.L_x_5:
[----:B------:R-:W-:Y:S01]  /*0420*/  VIADD R28, R28, 0x1 ;  /* 0x000000011c1c7836 */ /* 0x000fe20000000000 */
[----:B------:R-:W-:Y:S06]  /*0430*/  BRA `(.L_x_7) ;  /* 0x0000000000087947 */ /* 0x000fec0003800000 */
.L_x_4:
[----:B------:R-:W-:Y:S01]  /*0440*/  DMUL R26, RZ, R22 ;  /* 0x00000016ff1a7228 */ /* 0x000fe20000000000 */
[----:B------:R-:W-:-:S10]  /*0450*/  IMAD.MOV.U32 R28, RZ, RZ, 0x1 ;  /* 0x00000001ff1c7424 */ /* 0x000fd400078e00ff */
.L_x_7:
[----:B------:R-:W-:Y:S05]  /*0460*/  BSYNC.RECONVERGENT B1 ;  /* 0x0000000000017941 */ /* 0x000fea0003800200 */
.L_x_3:
[----:B------:R-:W-:-:S05]  /*0470*/  IMAD.SHL.U32 R4, R28, 0x40, RZ ;  /* 0x000000401c047824 */ /* 0x000fca00078e00ff */
[----:B------:R-:W-:-:S04]  /*0480*/  LOP3.LUT R4, R4, 0x40, RZ, 0xc0, !PT ;  /* 0x0000004004047812 */ /* 0x000fc800078ec0ff */
[----:B------:R-:W-:-:S05]  /*0490*/  IADD3 R12, P0, PT, R4, UR18, RZ ;  /* 0x00000012040c7c10 */ /* 0x000fca000ff1e0ff */
[----:B------:R-:W-:-:S05]  /*04a0*/  IMAD.X R13, RZ, RZ, UR19, P0 ;  /* 0x00000013ff0d7e24 */ /* 0x000fca00080e06ff */
[----:B------:R-:W2:Y:S04]  /*04b0*/  LDG.E.128.CONSTANT R4, desc[UR6][R12.64] ;  /* 0x000000060c047981 */ /* 0x000ea8000c1e9d00 */
[----:B------:R-:W3:Y:S04]  /*04c0*/  LDG.E.128.CONSTANT R8, desc[UR6][R12.64+0x10] ;  /* 0x000010060c087981 */ /* 0x000ee8000c1e9d00 */
[----:B------:R-:W4:Y:S01]  /*04d0*/  LDG.E.128.CONSTANT R12, desc[UR6][R12.64+0x20] ;  /* 0x000020060c0c7981 */ /* 0x000f22000c1e9d00 */
[----:B------:R-:W-:Y:S01]  /*04e0*/  LOP3.LUT R22, R28, 0x1, RZ, 0xc0, !PT ;  /* 0x000000011c167812 */ /* 0x000fe200078ec0ff */
[----:B------:R-:W-:Y:S01]  /*04f0*/  IMAD.MOV.U32 R23, RZ, RZ, 0x3da8ff83 ;  /* 0x3da8ff83ff177424 */ /* 0x000fe200078e00ff */
[----:B------:R-:W-:Y:S01]  /*0500*/  DMUL R24, R26, R26 ;  /* 0x0000001a1a187228 */ /* 0x000fe20000000000 */
[----:B------:R-:W-:-:S02]  /*0510*/  IADD3 R2, P1, PT, R0, R2, RZ ;  /* 0x0000000200027210 */ /* 0x000fc40007f3e0ff */
[----:B------:R-:W-:Y:S01]  /*0520*/  ISETP.NE.U32.AND P0, PT, R22, 0x1, PT ;  /* 0x000000011600780c */ /* 0x000fe20003f05070 */
[----:B------:R-:W-:Y:S02]  /*0530*/  IMAD.MOV.U32 R22, RZ, RZ, 0x20fd8164 ;  /* 0x20fd8164ff167424 */ /* 0x000fe400078e00ff */
[----:B------:R-:W-:Y:S01]  /*0540*/  IMAD.X R3, RZ, RZ, R3, P1 ;  /* 0x000000ffff037224 */ /* 0x000fe200008e0603 */
[----:B------:R-:W-:Y:S02]  /*0550*/  FSEL R23, -R23, 0.11223486810922622681, !P0 ;  /* 0x3de5db6517177808 */ /* 0x000fe40004000100 */
[----:B------:R-:W-:-:S06]  /*0560*/  FSEL R22, R22, -8.06006814911005101289e+34, !P0 ;  /* 0xf9785eba16167808 */ /* 0x000fcc0004000000 */
[----:B--2---:R-:W-:-:S08]  /*0570*/  DFMA R4, R24, R22, R4 ;  /* 0x000000161804722b */ /* 0x004fd00000000004 */
[----:B------:R-:W-:-:S08]  /*0580*/  DFMA R4, R24, R4, R6 ;  /* 0x000000041804722b */ /* 0x000fd00000000006 */
[----:B---3--:R-:W-:-:S08]  /*0590*/  DFMA R4, R24, R4, R8 ;  /* 0x000000041804722b */ /* 0x008fd00000000008 */
[----:B------:R-:W-:-:S08]  /*05a0*/  DFMA R4, R24, R4, R10 ;  /* 0x000000041804722b */ /* 0x000fd0000000000a */
[----:B----4-:R-:W-:-:S08]  /*05b0*/  DFMA R4, R24, R4, R12 ;  /* 0x000000041804722b */ /* 0x010fd0000000000c */
[----:B------:R-:W-:-:S08]  /*05c0*/  DFMA R4, R24, R4, R14 ;  /* 0x000000041804722b */ /* 0x000fd0000000000e */
[----:B------:R-:W-:Y:S02]  /*05d0*/  DFMA R26, R4, R26, R26 ;  /* 0x0000001a041a722b */ /* 0x000fe4000000001a */
[----:B------:R-:W-:-:S10]  /*05e0*/  DFMA R4, R24, R4, 1 ;  /* 0x3ff000001804742b */ /* 0x000fd40000000004 */
[----:B------:R-:W-:Y:S02]  /*05f0*/  FSEL R6, R4, R26, !P0 ;  /* 0x0000001a04067208 */ /* 0x000fe40004000000 */
[----:B------:R-:W-:Y:S02]  /*0600*/  FSEL R7, R5, R27, !P0 ;  /* 0x0000001b05077208 */ /* 0x000fe40004000000 */
[----:B------:R-:W-:-:S04]  /*0610*/  LOP3.LUT P0, RZ, R28, 0x2, RZ, 0xc0, !PT ;  /* 0x000000021cff7812 */ /* 0x000fc8000780c0ff */
[----:B------:R-:W-:-:S10]  /*0620*/  DADD R4, RZ, -R6 ;  /* 0x00000000ff047229 */ /* 0x000fd40000000806 */
[----:B------:R-:W-:Y:S02]  /*0630*/  FSEL R4, R6, R4, !P0 ;  /* 0x0000000406047208 */ /* 0x000fe40004000000 */
[----:B------:R-:W-:Y:S02]  /*0640*/  FSEL R5, R7, R5, !P0 ;  /* 0x0000000507057208 */ /* 0x000fe40004000000 */
[----:B------:R-:W-:-:S04]  /*0650*/  ISETP.GE.U32.AND P0, PT, R2, UR12, PT ;  /* 0x0000000c02007c0c */ /* 0x000fc8000bf06070 */
[----:B------:R-:W-:Y:S01]  /*0660*/  ISETP.GE.U32.AND.EX P0, PT, R3, UR13, PT, P0 ;  /* 0x0000000d03007c0c */ /* 0x000fe2000bf06100 */
[----:B------:R-:W-:-:S12]  /*0670*/  DADD R16, R16, R4 ;  /* 0x0000000010107229 */ /* 0x000fd80000000004 */
[----:B------:R-:W-:Y:S05]  /*0680*/  @!P0 BRA `(.L_x_8) ;  /* 0xfffffff800f48947 */ /* 0x000fea000383ffff */
[----:B------:R-:W-:Y:S05]  /*0690*/  BRA `(.L_x_1) ;  /* 0x0000000c00787947 */ /* 0x000fea0003800000 */
.L_x_31:
[----:B------:R-:W0:Y:S01]  /*06a0*/  LDC.64 R18, c[0x0][0x380] ;  /* 0x0000e000ff127b82 */ /* 0x000e220000000a00 */
[----:B------:R-:W-:-:S07]  /*06b0*/  CS2R R16, SRZ ;  /* 0x0000000000107805 */ /* 0x000fce000001ff00 */
[----:B------:R-:W1:Y:S02]  /*06c0*/  LDC.64 R20, c[0x0][0x388] ;  /* 0x0000e200ff147b82 */ /* 0x000e640000000a00 */
.L_x_12:
[----:B------:R-:W0:Y:S01]  /*06d0*/  I2F.F64.U64 R4, R2 ;  /* 0x0000000200047312 */ /* 0x000e220000301800 */
[----:B------:R-:W-:Y:S01]  /*06e0*/  BSSY.RECONVERGENT B1, `(.L_x_9) ;  /* 0x000001c000017945 */ /* 0x000fe20003800200 */
[----:B01----:R-:W-:-:S08]  /*06f0*/  DFMA R22, R4, R20, R18 ;  /* 0x000000140416722b */ /* 0x003fd00000000012 */
[----:B------:R-:W-:-:S14]  /*0700*/  DSETP.NEU.AND P0, PT, |R22|, +INF , PT ;  /* 0x7ff000001600742a */ /* 0x000fdc0003f0d200 */
[----:B------:R-:W-:Y:S05]  /*0710*/  @!P0 BRA `(.L_x_10) ;  /* 0x0000000000588947 */ /* 0x000fea0003800000 */
[----:B------:R-:W-:Y:S01]  /*0720*/  UMOV UR4, 0x6dc9c883 ;  /* 0x6dc9c88300047882 */ /* 0x000fe20000000000 */
[----:B------:R-:W-:Y:S01]  /*0730*/  UMOV UR5, 0x3fe45f30 ;  /* 0x3fe45f3000057882 */ /* 0x000fe20000000000 */
[C---:B------:R-:W-:Y:S02]  /*0740*/  DSETP.GE.AND P0, PT, |R22|.reuse, 2.14748364800000000000e+09, PT ;  /* 0x41e000001600742a */ /* 0x040fe40003f06200 */
[----:B------:R-:W-:Y:S01]  /*0750*/  DMUL R28, R22, UR4 ;  /* 0x00000004161c7c28 */ /* 0x000fe20008000000 */
[----:B------:R-:W-:Y:S01]  /*0760*/  UMOV UR4, 0x54442d18 ;  /* 0x54442d1800047882 */ /* 0x000fe20000000000 */
[----:B------:R-:W-:-:S08]  /*0770*/  UMOV UR5, 0x3ff921fb ;  /* 0x3ff921fb00057882 */ /* 0x000fd00000000000 */
        /* <DEDUP_REMOVED lines=14> */
[----:B------:R-:W-:Y:S01]  /*0860*/  IMAD.MOV.U32 R27, RZ, RZ, R5 ;  /* 0x000000ffff1b7224 */ /* 0x000fe200078e0005 */
[----:B------:R-:W-:Y:S06]  /*0870*/  BRA `(.L_x_11) ;  /* 0x0000000000087947 */ /* 0x000fec0003800000 */
.L_x_10:
[----:B------:R-:W-:Y:S01]  /*0880*/  DMUL R26, RZ, R22 ;  /* 0x00000016ff1a7228 */ /* 0x000fe20000000000 */
[----:B------:R-:W-:-:S10]  /*0890*/  IMAD.MOV.U32 R28, RZ, RZ, RZ ;  /* 0x000000ffff1c7224 */ /* 0x000fd400078e00ff */
.L_x_11:
[----:B------:R-:W-:Y:S05]  /*08a0*/  BSYNC.RECONVERGENT B1 ;  /* 0x0000000000017941 */ /* 0x000fea0003800200 */
.L_x_9:
        /* <DEDUP_REMOVED lines=35> */
.L_x_2:
[----:B------:R-:W-:-:S09]  /*0ae0*/  UISETP.NE.AND UP0, UPT, UR4, 0x2, UPT ;  /* 0x000000020400788c */ /* 0x000fd2000bf05270 */
[----:B------:R-:W-:Y:S05]  /*0af0*/  BRA.U !UP0, `(.L_x_13) ;  /* 0x0000000508447547 */ /* 0x000fea000b800000 */
[----:B------:R-:W-:-:S09]  /*0b00*/  UISETP.NE.AND UP0, UPT, UR4, 0x3, UPT ;  /* 0x000000030400788c */ /* 0x000fd2000bf05270 */
[----:B------:R-:W-:Y:S05]  /*0b10*/  BRA.U UP0, `(.L_x_14) ;  /* 0x0000000100307547 */ /* 0x000fea000b800000 */
[----:B------:R-:W0:Y:S01]  /*0b20*/  LDC.64 R8, c[0x0][0x380] ;  /* 0x0000e000ff087b82 */ /* 0x000e220000000a00 */
[----:B------:R-:W-:-:S07]  /*0b30*/  CS2R R16, SRZ ;  /* 0x0000000000107805 */ /* 0x000fce000001ff00 */
[----:B------:R-:W1:Y:S02]  /*0b40*/  LDC.64 R6, c[0x0][0x388] ;  /* 0x0000e200ff067b82 */ /* 0x000e640000000a00 */
.L_x_15:
[----:B------:R2:W0:Y:S02]  /*0b50*/  I2F.F64.U64 R4, R2 ;  /* 0x0000000200047312 */ /* 0x0004240000301800 */
[----:B--2---:R-:W-:-:S05]  /*0b60*/  IADD3 R2, P0, PT, R0, R2, RZ ;  /* 0x0000000200027210 */ /* 0x004fca0007f1e0ff */
[----:B------:R-:W-:Y:S01]  /*0b70*/  IMAD.X R3, RZ, RZ, R3, P0 ;  /* 0x000000ffff037224 */ /* 0x000fe200000e0603 */
[----:B------:R-:W-:Y:S01]  /*0b80*/  ISETP.GE.U32.AND P0, PT, R2, UR8, PT ;  /* 0x0000000802007c0c */ /* 0x000fe2000bf06070 */
[----:B01----:R-:W-:-:S03]  /*0b90*/  DFMA R4, R4, R6, R8 ;  /* 0x000000060404722b */ /* 0x003fc60000000008 */
[----:B------:R-:W-:-:S05]  /*0ba0*/  ISETP.GE.U32.AND.EX P0, PT, R3, UR9, PT, P0 ;  /* 0x0000000903007c0c */ /* 0x000fca000bf06100 */
[----:B------:R-:W-:-:S08]  /*0bb0*/  DFMA R16, R4, R4, R16 ;  /* 0x000000040410722b */ /* 0x000fd00000000010 */
[----:B------:R-:W-:Y:S05]  /*0bc0*/  @!P0 BRA `(.L_x_15) ;  /* 0xfffffffc00e08947 */ /* 0x000fea000383ffff */
[----:B------:R-:W-:Y:S05]  /*0bd0*/  BRA `(.L_x_1) ;  /* 0x0000000800287947 */ /* 0x000fea0003800000 */
.L_x_14:
[----:B------:R-:W0:Y:S01]  /*0be0*/  LDC.64 R18, c[0x0][0x380] ;  /* 0x0000e000ff127b82 */ /* 0x000e220000000a00 */
[----:B------:R-:W-:-:S07]  /*0bf0*/  CS2R R16, SRZ ;  /* 0x0000000000107805 */ /* 0x000fce000001ff00 */
[----:B------:R-:W1:Y:S02]  /*0c00*/  LDC.64 R20, c[0x0][0x388] ;  /* 0x0000e200ff147b82 */ /* 0x000e640000000a00 */
.L_x_18:
[----:B------:R-:W0:Y:S01]  /*0c10*/  I2F.F64.U64 R4, R2 ;  /* 0x0000000200047312 */ /* 0x000e220000301800 */
[----:B------:R-:W-:Y:S01]  /*0c20*/  BSSY.RECONVERGENT B1, `(.L_x_16) ;  /* 0x000001b000017945 */ /* 0x000fe20003800200 */
[----:B01----:R-:W-:-:S08]  /*0c30*/  DFMA R22, R4, R20, R18 ;  /* 0x000000140416722b */ /* 0x003fd00000000012 */
[----:B------:R-:W-:-:S14]  /*0c40*/  DSETP.NEU.AND P0, PT, |R22|, +INF , PT ;  /* 0x7ff000001600742a */ /* 0x000fdc0003f0d200 */
[----:B------:R-:W-:Y:S01]  /*0c50*/  @!P0 DMUL R26, RZ, R22 ;  /* 0x00000016ff1a8228 */ /* 0x000fe20000000000 */
[----:B------:R-:W-:Y:S01]  /*0c60*/  @!P0 IMAD.MOV.U32 R28, RZ, RZ, RZ ;  /* 0x000000ffff1c8224 */ /* 0x000fe200078e00ff */
[----:B------:R-:W-:Y:S09]  /*0c70*/  @!P0 BRA `(.L_x_17) ;  /* 0x0000000000548947 */ /* 0x000ff20003800000 */
        /* <DEDUP_REMOVED lines=21> */
.L_x_17:
[----:B------:R-:W-:Y:S05]  /*0dd0*/  BSYNC.RECONVERGENT B1 ;  /* 0x0000000000017941 */ /* 0x000fea0003800200 */
.L_x_16:
        /* <DEDUP_REMOVED lines=35> */
.L_x_13:
[----:B------:R-:W0:Y:S01]  /*1010*/  LDC.64 R4, c[0x0][0x380] ;  /* 0x0000e000ff047b82 */ /* 0x000e220000000a00 */
[----:B------:R-:W-:-:S07]  /*1020*/  CS2R R16, SRZ ;  /* 0x0000000000107805 */ /* 0x000fce000001ff00 */
[----:B------:R-:W1:Y:S02]  /*1030*/  LDC.64 R6, c[0x0][0x388] ;  /* 0x0000e200ff067b82 */ /* 0x000e640000000a00 */
.L_x_21:
[----:B------:R2:W0:Y:S01]  /*1040*/  I2F.F64.U64 R8, R2 ;  /* 0x0000000200087312 */ /* 0x0004220000301800 */
[----:B------:R-:W-:Y:S01]  /*1050*/  IMAD.MOV.U32 R10, RZ, RZ, 0x652b82fe ;  /* 0x652b82feff0a7424 */ /* 0x000fe200078e00ff */
[----:B------:R-:W-:Y:S01]  /*1060*/  UMOV UR4, 0xfefa39ef ;  /* 0xfefa39ef00047882 */ /* 0x000fe20000000000 */
[----:B------:R-:W-:Y:S01]  /*1070*/  IMAD.MOV.U32 R11, RZ, RZ, 0x3ff71547 ;  /* 0x3ff71547ff0b7424 */ /* 0x000fe200078e00ff */
[----:B------:R-:W-:Y:S01]  /*1080*/  UMOV UR5, 0x3fe62e42 ;  /* 0x3fe62e4200057882 */ /* 0x000fe20000000000 */
[----:B------:R-:W-:Y:S01]  /*1090*/  BSSY.RECONVERGENT B1, `(.L_x_19) ;  /* 0x000003c000017945 */ /* 0x000fe20003800200 */
[----:B--2---:R-:W-:Y:S01]  /*10a0*/  IADD3 R2, P0, PT, R0, R2, RZ ;  /* 0x0000000200027210 */ /* 0x004fe20007f1e0ff */
[----:B01----:R-:W-:-:S04]  /*10b0*/  DFMA R8, R8, R6, R4 ;  /* 0x000000060808722b */ /* 0x003fc80000000004 */
[----:B------:R-:W-:Y:S01]  /*10c0*/  IMAD.X R3, RZ, RZ, R3, P0 ;  /* 0x000000ffff037224 */ /* 0x000fe200000e0603 */
[----:B------:R-:W-:-:S04]  /*10d0*/  ISETP.GE.U32.AND P0, PT, R2, UR10, PT ;  /* 0x0000000a02007c0c */ /* 0x000fc8000bf06070 */
[----:B------:R-:W-:Y:S01]  /*10e0*/  ISETP.GE.U32.AND.EX P0, PT, R3, UR11, PT, P0 ;  /* 0x0000000b03007c0c */ /* 0x000fe2000bf06100 */
[----:B------:R-:W-:Y:S01]  /*10f0*/  DFMA R10, R8, R10, 6.75539944105574400000e+15 ;  /* 0x43380000080a742b */ /* 0x000fe2000000000a */
[----:B------:R-:W-:-:S07]  /*1100*/  FSETP.GEU.AND P1, PT, |R9|, 4.1917929649353027344, PT ;  /* 0x4086232b0900780b */ /* 0x000fce0003f2e200 */
[----:B------:R-:W-:-:S08]  /*1110*/  DADD R12, R10, -6.75539944105574400000e+15 ;  /* 0xc33800000a0c7429 */ /* 0x000fd00000000000 */
[----:B------:R-:W-:Y:S01]  /*1120*/  DFMA R14, R12, -UR4, R8 ;  /* 0x800000040c0e7c2b */ /* 0x000fe20008000008 */
[----:B------:R-:W-:Y:S01]  /*1130*/  UMOV UR4, 0x3b39803f ;  /* 0x3b39803f00047882 */ /* 0x000fe20000000000 */
[----:B------:R-:W-:-:S06]  /*1140*/  UMOV UR5, 0x3c7abc9e ;  /* 0x3c7abc9e00057882 */ /* 0x000fcc0000000000 */
[----:B------:R-:W-:Y:S01]  /*1150*/  DFMA R12, R12, -UR4, R14 ;  /* 0x800000040c0c7c2b */ /* 0x000fe2000800000e */
[----:B------:R-:W-:Y:S01]  /*1160*/  UMOV UR4, 0x69ce2bdf ;  /* 0x69ce2bdf00047882 */ /* 0x000fe20000000000 */
[----:B------:R-:W-:Y:S01]  /*1170*/  IMAD.MOV.U32 R14, RZ, RZ, -0x35dec16 ;  /* 0xfca213eaff0e7424 */ /* 0x000fe200078e00ff */
[----:B------:R-:W-:Y:S01]  /*1180*/  UMOV UR5, 0x3e5ade15 ;  /* 0x3e5ade1500057882 */ /* 0x000fe20000000000 */
[----:B------:R-:W-:-:S06]  /*1190*/  IMAD.MOV.U32 R15, RZ, RZ, 0x3e928af3 ;  /* 0x3e928af3ff0f7424 */ /* 0x000fcc00078e00ff */
[----:B------:R-:W-:Y:S01]  /*11a0*/  DFMA R14, R12, UR4, R14 ;  /* 0x000000040c0e7c2b */ /* 0x000fe2000800000e */
[----:B------:R-:W-:Y:S01]  /*11b0*/  UMOV UR4, 0x62401315 ;  /* 0x6240131500047882 */ /* 0x000fe20000000000 */
[----:B------:R-:W-:-:S06]  /*11c0*/  UMOV UR5, 0x3ec71dee ;  /* 0x3ec71dee00057882 */ /* 0x000fcc0000000000 */
[----:B------:R-:W-:Y:S01]  /*11d0*/  DFMA R14, R12, R14, UR4 ;  /* 0x000000040c0e7e2b */ /* 0x000fe2000800000e */
        /* <DEDUP_REMOVED lines=20> */
[----:B------:R-:W-:-:S08]  /*1320*/  DFMA R14, R12, R14, UR4 ;  /* 0x000000040c0e7e2b */ /* 0x000fd0000800000e */
[----:B------:R-:W-:-:S08]  /*1330*/  DFMA R14, R12, R14, 1 ;  /* 0x3ff000000c0e742b */ /* 0x000fd0000000000e */
[----:B------:R-:W-:-:S10]  /*1340*/  DFMA R14, R12, R14, 1 ;  /* 0x3ff000000c0e742b */ /* 0x000fd4000000000e */
[----:B------:R-:W-:Y:S02]  /*1350*/  IMAD R13, R10, 0x100000, R15 ;  /* 0x001000000a0d7824 */ /* 0x000fe400078e020f */
[----:B------:R-:W-:Y:S01]  /*1360*/  IMAD.MOV.U32 R12, RZ, RZ, R14 ;  /* 0x000000ffff0c7224 */ /* 0x000fe200078e000e */
[----:B------:R-:W-:Y:S06]  /*1370*/  @!P1 BRA `(.L_x_20) ;  /* 0x0000000000349947 */ /* 0x000fec0003800000 */
[----:B------:R-:W-:Y:S01]  /*1380*/  FSETP.GEU.AND P2, PT, |R9|, 4.2275390625, PT ;  /* 0x408748000900780b */ /* 0x000fe20003f4e200 */
[C---:B------:R-:W-:Y:S02]  /*1390*/  DADD R12, R8.reuse, +INF ;  /* 0x7ff00000080c7429 */ /* 0x040fe40000000000 */
[----:B------:R-:W-:-:S08]  /*13a0*/  DSETP.GEU.AND P1, PT, R8, RZ, PT ;  /* 0x000000ff0800722a */ /* 0x000fd00003f2e000 */
[----:B------:R-:W-:Y:S02]  /*13b0*/  FSEL R12, R12, RZ, P1 ;  /* 0x000000ff0c0c7208 */ /* 0x000fe40000800000 */
[----:B------:R-:W-:Y:S01]  /*13c0*/  @!P2 LEA.HI R11, R10, R10, RZ, 0x1 ;  /* 0x0000000a0a0ba211 */ /* 0x000fe200078f08ff */
[----:B------:R-:W-:Y:S01]  /*13d0*/  @!P2 IMAD.MOV.U32 R8, RZ, RZ, R14 ;  /* 0x000000ffff08a224 */ /* 0x000fe200078e000e */
[----:B------:R-:W-:Y:S02]  /*13e0*/  FSEL R13, R13, RZ, P1 ;  /* 0x000000ff0d0d7208 */ /* 0x000fe40000800000 */
[----:B------:R-:W-:-:S05]  /*13f0*/  @!P2 SHF.R.S32.HI R11, RZ, 0x1, R11 ;  /* 0x00000001ff0ba819 */ /* 0x000fca000001140b */
[----:B------:R-:W-:Y:S02]  /*1400*/  @!P2 IMAD.IADD R10, R10, 0x1, -R11 ;  /* 0x000000010a0aa824 */ /* 0x000fe400078e0a0b */
[----:B------:R-:W-:-:S03]  /*1410*/  @!P2 IMAD R9, R11, 0x100000, R15 ;  /* 0x001000000b09a824 */ /* 0x000fc600078e020f */
[----:B------:R-:W-:Y:S01]  /*1420*/  @!P2 LEA R11, R10, 0x3ff00000, 0x14 ;  /* 0x3ff000000a0ba811 */ /* 0x000fe200078ea0ff */
[----:B------:R-:W-:-:S06]  /*1430*/  @!P2 IMAD.MOV.U32 R10, RZ, RZ, RZ ;  /* 0x000000ffff0aa224 */ /* 0x000fcc00078e00ff */
[----:B------:R-:W-:-:S11]  /*1440*/  @!P2 DMUL R12, R8, R10 ;  /* 0x0000000a080ca228 */ /* 0x000fd60000000000 */
.L_x_20:
[----:B------:R-:W-:Y:S05]  /*1450*/  BSYNC.RECONVERGENT B1 ;  /* 0x0000000000017941 */ /* 0x000fea0003800200 */
.L_x_19:
[----:B------:R-:W-:Y:S01]  /*1460*/  DADD R16, R12, R16 ;  /* 0x000000000c107229 */ /* 0x000fe20000000010 */
[----:B------:R-:W-:Y:S10]  /*1470*/  @!P0 BRA `(.L_x_21) ;  /* 0xfffffff800f08947 */ /* 0x000ff4000383ffff */
.L_x_1:
[----:B------:R-:W-:Y:S05]  /*1480*/  BSYNC.RECONVERGENT B0 ;  /* 0x0000000000007941 */ /* 0x000fea0003800200 */
.L_x_0:
[----:B------:R-:W-:-:S14]  /*1490*/  DSETP.NEU.AND P0, PT, R16, RZ, PT ;  /* 0x000000ff1000722a */ /* 0x000fdc0003f0d000 */
[----:B------:R-:W-:Y:S05]  /*14a0*/  @!P0 EXIT ;  /* 0x000000000000894d */ /* 0x000fea0003800000 */
[----:B------:R-:W0:Y:S02]  /*14b0*/  LDC.64 R2, c[0x0][0x3a0] ;  /* 0x0000e800ff027b82 */ /* 0x000e240000000a00 */
[----:B0-----:R-:W-:Y:S01]  /*14c0*/  REDG.E.ADD.F64.RN.STRONG.GPU desc[UR6][R2.64], R16 ;  /* 0x00000010020079a6 */ /* 0x001fe2000c12ff06 */
[----:B------:R-:W-:Y:S05]  /*14d0*/  EXIT ;  /* 0x000000000000794d */ /* 0x000fea0003800000 */
        .type           $_Z16trapezoid_kernelddliPd$__internal_trig_reduction_slowpathd,@function
        .size           $_Z16trapezoid_kernelddliPd$__internal_trig_reduction_slowpathd,(.L_x_34 - $_Z16trapezoid_kernelddliPd$__internal_trig_reduction_slowpathd)
$_Z16trapezoid_kernelddliPd$__internal_trig_reduction_slowpathd:
[----:B------:R-:W-:Y:S01]  /*14e0*/  SHF.R.U32.HI R25, RZ, 0x14, R23 ;  /* 0x00000014ff197819 */ /* 0x000fe20000011617 */
[----:B------:R-:W-:-:S03]  /*14f0*/  IMAD.MOV.U32 R10, RZ, RZ, RZ ;  /* 0x000000ffff0a7224 */ /* 0x000fc600078e00ff */
[----:B------:R-:W-:-:S04]  /*1500*/  LOP3.LUT R5, R25, 0x7ff, RZ, 0xc0, !PT ;  /* 0x000007ff19057812 */ /* 0x000fc800078ec0ff */
[----:B------:R-:W-:-:S13]  /*1510*/  ISETP.NE.AND P0, PT, R5, 0x7ff, PT ;  /* 0x000007ff0500780c */ /* 0x000fda0003f05270 */
[----:B------:R-:W-:Y:S05]  /*1520*/  @!P0 BRA `(.L_x_22) ;  /* 0x0000000800548947 */ /* 0x000fea0003800000 */
[----:B------:R-:W-:Y:S01]  /*1530*/  VIADD R5, R5, 0xfffffc00 ;  /* 0xfffffc0005057836 */ /* 0x000fe20000000000 */
[----:B------:R-:W-:Y:S01]  /*1540*/  BSSY.RECONVERGENT B3, `(.L_x_23) ;  /* 0x000002f000037945 */ /* 0x000fe20003800200 */
[----:B------:R-:W-:-:S03]  /*1550*/  CS2R R28, SRZ ;  /* 0x00000000001c7805 */ /* 0x000fc6000001ff00 */
[----:B------:R-:W-:Y:S02]  /*1560*/  SHF.R.U32.HI R10, RZ, 0x6, R5 ;  /* 0x00000006ff0a7819 */ /* 0x000fe40000011605 */
[----:B------:R-:W-:Y:S02]  /*1570*/  ISETP.GE.U32.AND P0, PT, R5, 0x80, PT ;  /* 0x000000800500780c */ /* 0x000fe40003f06070 */
[C---:B------:R-:W-:Y:S02]  /*1580*/  IADD3 R5, PT, PT, -R10.reuse, 0x13, RZ ;  /* 0x000000130a057810 */ /* 0x040fe40007ffe1ff */
[----:B------:R-:W-:Y:S02]  /*1590*/  IADD3 R6, PT, PT, -R10, 0xf, RZ ;  /* 0x0000000f0a067810 */ /* 0x000fe40007ffe1ff */
[----:B------:R-:W-:-:S04]  /*15a0*/  SEL R5, R5, 0x12, P0 ;  /* 0x0000001205057807 */ /* 0x000fc80000000000 */
[----:B------:R-:W-:-:S13]  /*15b0*/  ISETP.GE.AND P0, PT, R6, R5, PT ;  /* 0x000000050600720c */ /* 0x000fda0003f06270 */
[----:B------:R-:W-:Y:S05]  /*15c0*/  @P0 BRA `(.L_x_24) ;  /* 0x0000000000980947 */ /* 0x000fea0003800000 */
[----:B------:R-:W0:Y:S01]  /*15d0*/  LDC.64 R14, c[0x0][0x358] ;  /* 0x0000d600ff0e7b82 */ /* 0x000e220000000a00 */
[C---:B------:R-:W-:Y:S01]  /*15e0*/  SHF.L.U64.HI R8, R4.reuse, 0xb, R23 ;  /* 0x0000000b04087819 */ /* 0x040fe20000010217 */
[----:B------:R-:W-:Y:S01]  /*15f0*/  BSSY.RECONVERGENT B4, `(.L_x_25) ;  /* 0x0000022000047945 */ /* 0x000fe20003800200 */
[----:B------:R-:W-:Y:S01]  /*1600*/  IMAD.SHL.U32 R4, R4, 0x800, RZ ;  /* 0x0000080004047824 */ /* 0x000fe200078e00ff */
[----:B------:R-:W-:Y:S01]  /*1610*/  IADD3 R13, PT, PT, RZ, -R10, -R5 ;  /* 0x8000000aff0d7210 */ /* 0x000fe20007ffe805 */
[----:B------:R-:W-:Y:S01]  /*1620*/  IMAD.MOV.U32 R7, RZ, RZ, RZ ;  /* 0x000000ffff077224 */ /* 0x000fe200078e00ff */
[----:B------:R-:W-:Y:S02]  /*1630*/  CS2R R28, SRZ ;  /* 0x00000000001c7805 */ /* 0x000fe4000001ff00 */
[----:B------:R-:W-:-:S07]  /*1640*/  LOP3.LUT R8, R8, 0x80000000, RZ, 0xfc, !PT ;  /* 0x8000000008087812 */ /* 0x000fce00078efcff */
.L_x_26:
[----:B------:R-:W1:Y:S01]  /*1650*/  LDC.64 R10, c[0x4][RZ] ;  /* 0x01000000ff0a7b82 */ /* 0x000e620000000a00 */
[----:B0-----:R-:W-:Y:S02]  /*1660*/  R2UR UR4, R14 ;  /* 0x000000000e0472ca */ /* 0x001fe400000e0000 */
[----:B------:R-:W-:Y:S01]  /*1670*/  R2UR UR5, R15 ;  /* 0x000000000f0572ca */ /* 0x000fe200000e0000 */
[----:B-1----:R-:W-:-:S12]  /*1680*/  IMAD.WIDE R26, R6, 0x8, R10 ;  /* 0x00000008061a7825 */ /* 0x002fd800078e020a */
[----:B------:R-:W2:Y:S01]  /*1690*/  LDG.E.64.CONSTANT R26, desc[UR4][R26.64] ;  /* 0x000000041a1a7981 */ /* 0x000ea2000c1e9b00 */
[----:B------:R-:W-:Y:S02]  /*16a0*/  VIADD R13, R13, 0x1 ;  /* 0x000000010d0d7836 */ /* 0x000fe40000000000 */
[C---:B------:R-:W-:Y:S02]  /*16b0*/  IMAD R24, R7.reuse, 0x8, R1 ;  /* 0x0000000807187824 */ /* 0x040fe400078e0201 */
[----:B------:R-:W-:Y:S02]  /*16c0*/  VIADD R7, R7, 0x1 ;  /* 0x0000000107077836 */ /* 0x000fe40000000000 */
[----:B------:R-:W-:Y:S02]  /*16d0*/  VIADD R6, R6, 0x1 ;  /* 0x0000000106067836 */ /* 0x000fe40000000000 */
[----:B--2---:R-:W-:-:S04]  /*16e0*/  IMAD.WIDE.U32 R28, P2, R26, R4, R28 ;  /* 0x000000041a1c7225 */ /* 0x004fc8000784001c */
[----:B------:R-:W-:Y:S02]  /*16f0*/  IMAD R10, R26, R8, RZ ;  /* 0x000000081a0a7224 */ /* 0x000fe400078e02ff */
[C---:B------:R-:W-:Y:S02]  /*1700*/  IMAD R9, R27.reuse, R4, RZ ;  /* 0x000000041b097224 */ /* 0x040fe400078e02ff */
[----:B------:R-:W-:Y:S01]  /*1710*/  IMAD.HI.U32 R11, R27, R8, RZ ;  /* 0x000000081b0b7227 */ /* 0x000fe200078e00ff */
[----:B------:R-:W-:-:S03]  /*1720*/  IADD3 R10, P0, PT, R10, R29, RZ ;  /* 0x0000001d0a0a7210 */ /* 0x000fc60007f1e0ff */
[----:B------:R-:W-:Y:S01]  /*1730*/  IMAD R12, R27, R8, RZ ;  /* 0x000000081b0c7224 */ /* 0x000fe200078e02ff */
[----:B------:R-:W-:Y:S01]  /*1740*/  IADD3 R29, P1, PT, R9, R10, RZ ;  /* 0x0000000a091d7210 */ /* 0x000fe20007f3e0ff */
[----:B------:R-:W-:-:S04]  /*1750*/  IMAD.HI.U32 R10, R26, R8, RZ ;  /* 0x000000081a0a7227 */ /* 0x000fc800078e00ff */
[----:B------:R-:W-:Y:S01]  /*1760*/  IMAD.HI.U32 R9, R27, R4, RZ ;  /* 0x000000041b097227 */ /* 0x000fe200078e00ff */
[----:B------:R0:W-:Y:S03]  /*1770*/  STL.64 [R24], R28 ;  /* 0x0000001c18007387 */ /* 0x0001e60000100a00 */
[----:B------:R-:W-:-:S05]  /*1780*/  IMAD.X R10, RZ, RZ, R10, P2 ;  /* 0x000000ffff0a7224 */ /* 0x000fca00010e060a */
[----:B------:R-:W-:-:S04]  /*1790*/  IADD3.X R9, P0, PT, R9, R10, RZ, P0, !PT ;  /* 0x0000000a09097210 */ /* 0x000fc8000071e4ff */
[----:B------:R-:W-:Y:S01]  /*17a0*/  IADD3.X R12, P1, PT, R12, R9, RZ, P1, !PT ;  /* 0x000000090c0c7210 */ /* 0x000fe20000f3e4ff */
[----:B------:R-:W-:Y:S01]  /*17b0*/  IMAD.X R11, RZ, RZ, R11, P0 ;  /* 0x000000ffff0b7224 */ /* 0x000fe200000e060b */
[----:B------:R-:W-:-:S03]  /*17c0*/  ISETP.NE.AND P0, PT, R13, -0xf, PT ;  /* 0xfffffff10d00780c */ /* 0x000fc60003f05270 */
[----:B------:R-:W-:Y:S02]  /*17d0*/  IMAD.X R11, RZ, RZ, R11, P1 ;  /* 0x000000ffff0b7224 */ /* 0x000fe400008e060b */
[----:B0-----:R-:W-:Y:S02]  /*17e0*/  IMAD.MOV.U32 R28, RZ, RZ, R12 ;  /* 0x000000ffff1c7224 */ /* 0x001fe400078e000c */
[----:B------:R-:W-:-:S06]  /*17f0*/  IMAD.MOV.U32 R29, RZ, RZ, R11 ;  /* 0x000000ffff1d7224 */ /* 0x000fcc00078e000b */
[----:B------:R-:W-:Y:S05]  /*1800*/  @P0 BRA `(.L_x_26) ;  /* 0xfffffffc00900947 */ /* 0x000fea000383ffff */
[----:B------:R-:W-:Y:S05]  /*1810*/  BSYNC.RECONVERGENT B4 ;  /* 0x0000000000047941 */ /* 0x000fea0003800200 */
.L_x_25:
[----:B------:R-:W-:-:S07]  /*1820*/  IMAD.MOV.U32 R6, RZ, RZ, R5 ;  /* 0x000000ffff067224 */ /* 0x000fce00078e0005 */
.L_x_24:
[----:B------:R-:W-:Y:S05]  /*1830*/  BSYNC.RECONVERGENT B3 ;  /* 0x0000000000037941 */ /* 0x000fea0003800200 */
.L_x_23:
[C---:B------:R-:W-:Y:S02]  /*1840*/  LOP3.LUT R4, R25.reuse, 0x7ff, RZ, 0xc0, !PT ;  /* 0x000007ff19047812 */ /* 0x040fe400078ec0ff */
[----:B------:R-:W-:-:S03]  /*1850*/  LOP3.LUT P0, R25, R25, 0x3f, RZ, 0xc0, !PT ;  /* 0x0000003f19197812 */ /* 0x000fc6000780c0ff */
[----:B------:R-:W-:-:S05]  /*1860*/  VIADD R4, R4, 0xfffffc00 ;  /* 0xfffffc0004047836 */ /* 0x000fca0000000000 */
[----:B------:R-:W-:-:S05]  /*1870*/  SHF.R.U32.HI R5, RZ, 0x6, R4 ;  /* 0x00000006ff057819 */ /* 0x000fca0000011604 */
[----:B------:R-:W-:-:S04]  /*1880*/  IMAD.IADD R6, R5, 0x1, R6 ;  /* 0x0000000105067824 */ /* 0x000fc800078e0206 */
[----:B------:R-:W-:-:S05]  /*1890*/  IMAD.U32 R27, R6, 0x8, R1 ;  /* 0x00000008061b7824 */ /* 0x000fca00078e0001 */
[----:B------:R0:W-:Y:S04]  /*18a0*/  STL.64 [R27+-0x78], R28 ;  /* 0xffff881c1b007387 */ /* 0x0001e80000100a00 */
[----:B------:R-:W2:Y:S04]  /*18b0*/  @P0 LDL.64 R8, [R1+0x8] ;  /* 0x0000080001080983 */ /* 0x000ea80000100a00 */
[----:B------:R-:W3:Y:S04]  /*18c0*/  LDL.64 R6, [R1+0x10] ;  /* 0x0000100001067983 */ /* 0x000ee80000100a00 */
[----:B------:R-:W4:Y:S01]  /*18d0*/  LDL.64 R4, [R1+0x18] ;  /* 0x0000180001047983 */ /* 0x000f220000100a00 */
[----:B------:R-:W-:Y:S01]  /*18e0*/  BSSY.RECONVERGENT B3, `(.L_x_27) ;  /* 0x0000035000037945 */ /* 0x000fe20003800200 */
[----:B--2---:R-:W-:-:S02]  /*18f0*/  @P0 SHF.R.U64 R13, R8, 0x1, R9 ;  /* 0x00000001080d0819 */ /* 0x004fc40000001209 */
[----:B------:R-:W-:Y:S02]  /*1900*/  @P0 SHF.R.U32.HI R15, RZ, 0x1, R9 ;  /* 0x00000001ff0f0819 */ /* 0x000fe40000011609 */
[----:B------:R-:W-:Y:S02]  /*1910*/  @P0 LOP3.LUT R8, R25, 0x3f, RZ, 0x3c, !PT ;  /* 0x0000003f19080812 */ /* 0x000fe400078e3cff */
[--C-:B---3--:R-:W-:Y:S02]  /*1920*/  @P0 SHF.R.U32.HI R9, RZ, 0x1, R7.reuse ;  /* 0x00000001ff090819 */ /* 0x108fe40000011607 */
[C---:B------:R-:W-:Y:S02]  /*1930*/  @P0 SHF.R.U64 R10, R6.reuse, 0x1, R7 ;  /* 0x00000001060a0819 */ /* 0x040fe40000001207 */
[----:B------:R-:W-:Y:S02]  /*1940*/  @P0 SHF.L.U32 R12, R6, R25, RZ ;  /* 0x00000019060c0219 */ /* 0x000fe400000006ff */
[----:B------:R-:W-:-:S02]  /*1950*/  @P0 SHF.R.U64 R13, R13, R8, R15 ;  /* 0x000000080d0d0219 */ /* 0x000fc4000000120f */
[-C--:B------:R-:W-:Y:S02]  /*1960*/  @P0 SHF.L.U64.HI R11, R6, R25.reuse, R7 ;  /* 0x00000019060b0219 */ /* 0x080fe40000010207 */
[-C--:B------:R-:W-:Y:S02]  /*1970*/  @P0 SHF.R.U32.HI R14, RZ, R8.reuse, R15 ;  /* 0x00000008ff0e0219 */ /* 0x080fe4000001160f */
[----:B----4-:R-:W-:Y:S02]  /*1980*/  @P0 SHF.L.U32 R15, R4, R25, RZ ;  /* 0x00000019040f0219 */ /* 0x010fe400000006ff */
[----:B------:R-:W-:Y:S02]  /*1990*/  @P0 SHF.R.U64 R10, R10, R8, R9 ;  /* 0x000000080a0a0219 */ /* 0x000fe40000001209 */
[----:B------:R-:W-:Y:S02]  /*19a0*/  @P0 LOP3.LUT R6, R12, R13, RZ, 0xfc, !PT ;  /* 0x0000000d0c060212 */ /* 0x000fe400078efcff */
[----:B------:R-:W-:-:S02]  /*19b0*/  @P0 LOP3.LUT R7, R11, R14, RZ, 0xfc, !PT ;  /* 0x0000000e0b070212 */ /* 0x000fc400078efcff */
[----:B------:R-:W-:Y:S02]  /*19c0*/  @P0 SHF.L.U64.HI R25, R4, R25, R5 ;  /* 0x0000001904190219 */ /* 0x000fe40000010205 */
[----:B------:R-:W-:Y:S02]  /*19d0*/  @P0 LOP3.LUT R4, R15, R10, RZ, 0xfc, !PT ;  /* 0x0000000a0f040212 */ /* 0x000fe400078efcff */
[----:B------:R-:W-:Y:S01]  /*19e0*/  @P0 SHF.R.U32.HI R10, RZ, R8, R9 ;  /* 0x00000008ff0a0219 */ /* 0x000fe20000011609 */
[C---:B------:R-:W-:Y:S01]  /*19f0*/  IMAD.SHL.U32 R8, R6.reuse, 0x4, RZ ;  /* 0x0000000406087824 */ /* 0x040fe200078e00ff */
[----:B------:R-:W-:Y:S02]  /*1a00*/  SHF.L.U64.HI R6, R6, 0x2, R7 ;  /* 0x0000000206067819 */ /* 0x000fe40000010207 */
[----:B------:R-:W-:Y:S02]  /*1a10*/  @P0 LOP3.LUT R5, R25, R10, RZ, 0xfc, !PT ;  /* 0x0000000a19050212 */ /* 0x000fe400078efcff */
[----:B------:R-:W-:-:S02]  /*1a20*/  SHF.L.W.U32.HI R7, R7, 0x2, R4 ;  /* 0x0000000207077819 */ /* 0x000fc40000010e04 */
[----:B------:R-:W-:Y:S02]  /*1a30*/  IADD3 RZ, P0, PT, RZ, -R8, RZ ;  /* 0x80000008ffff7210 */ /* 0x000fe40007f1e0ff */
[----:B------:R-:W-:Y:S02]  /*1a40*/  LOP3.LUT R9, RZ, R6, RZ, 0x33, !PT ;  /* 0x00000006ff097212 */ /* 0x000fe400078e33ff */
[----:B------:R-:W-:Y:S02]  /*1a50*/  SHF.L.W.U32.HI R10, R4, 0x2, R5 ;  /* 0x00000002040a7819 */ /* 0x000fe40000010e05 */
[----:B------:R-:W-:Y:S02]  /*1a60*/  LOP3.LUT R4, RZ, R7, RZ, 0x33, !PT ;  /* 0x00000007ff047212 */ /* 0x000fe400078e33ff */
[----:B------:R-:W-:Y:S02]  /*1a70*/  IADD3.X R9, P0, PT, RZ, R9, RZ, P0, !PT ;  /* 0x00000009ff097210 */ /* 0x000fe4000071e4ff */
[----:B------:R-:W-:-:S02]  /*1a80*/  LOP3.LUT R11, RZ, R10, RZ, 0x33, !PT ;  /* 0x0000000aff0b7212 */ /* 0x000fc400078e33ff */
[----:B------:R-:W-:Y:S02]  /*1a90*/  IADD3.X R12, P1, PT, RZ, R4, RZ, P0, !PT ;  /* 0x00000004ff0c7210 */ /* 0x000fe4000073e4ff */
[----:B------:R-:W-:-:S03]  /*1aa0*/  ISETP.GT.U32.AND P2, PT, R7, -0x1, PT ;  /* 0xffffffff0700780c */ /* 0x000fc60003f44070 */
[----:B------:R-:W-:Y:S01]  /*1ab0*/  IMAD.X R11, RZ, RZ, R11, P1 ;  /* 0x000000ffff0b7224 */ /* 0x000fe200008e060b */
[----:B------:R-:W-:-:S04]  /*1ac0*/  ISETP.GT.AND.EX P0, PT, R10, -0x1, PT, P2 ;  /* 0xffffffff0a00780c */ /* 0x000fc80003f04320 */
[----:B------:R-:W-:Y:S02]  /*1ad0*/  SEL R4, R10, R11, P0 ;  /* 0x0000000b0a047207 */ /* 0x000fe40000000000 */
[----:B------:R-:W-:Y:S02]  /*1ae0*/  SEL R13, R7, R12, P0 ;  /* 0x0000000c070d7207 */ /* 0x000fe40000000000 */
[----:B------:R-:W-:Y:S02]  /*1af0*/  ISETP.NE.U32.AND P1, PT, R4, RZ, PT ;  /* 0x000000ff0400720c */ /* 0x000fe40003f25070 */
[----:B------:R-:W-:Y:S02]  /*1b00*/  SEL R9, R6, R9, P0 ;  /* 0x0000000906097207 */ /* 0x000fe40000000000 */
[----:B------:R-:W-:Y:S01]  /*1b10*/  SEL R7, R13, R4, !P1 ;  /* 0x000000040d077207 */ /* 0x000fe20004800000 */
[----:B------:R-:W-:-:S05]  /*1b20*/  @!P0 IMAD.MOV R8, RZ, RZ, -R8 ;  /* 0x000000ffff088224 */ /* 0x000fca00078e0a08 */
[----:B------:R-:W1:Y:S02]  /*1b30*/  FLO.U32 R7, R7 ;  /* 0x0000000700077300 */ /* 0x000e6400000e0000 */
[C---:B-1----:R-:W-:Y:S02]  /*1b40*/  IADD3 R12, PT, PT, -R7.reuse, 0x1f, RZ ;  /* 0x0000001f070c7810 */ /* 0x042fe40007ffe1ff */
[----:B------:R-:W-:-:S03]  /*1b50*/  IADD3 R11, PT, PT, -R7, 0x3f, RZ ;  /* 0x0000003f070b7810 */ /* 0x000fc60007ffe1ff */
[----:B------:R-:W-:-:S05]  /*1b60*/  @P1 IMAD.MOV R11, RZ, RZ, R12 ;  /* 0x000000ffff0b1224 */ /* 0x000fca00078e020c */
[----:B------:R-:W-:-:S13]  /*1b70*/  ISETP.NE.AND P1, PT, R11, RZ, PT ;  /* 0x000000ff0b00720c */ /* 0x000fda0003f25270 */
[----:B0-----:R-:W-:Y:S05]  /*1b80*/  @!P1 BRA `(.L_x_28) ;  /* 0x0000000000289947 */ /* 0x001fea0003800000 */
[----:B------:R-:W-:Y:S02]  /*1b90*/  LOP3.LUT R6, R11, 0x3f, RZ, 0xc0, !PT ;  /* 0x0000003f0b067812 */ /* 0x000fe400078ec0ff */
[--C-:B------:R-:W-:Y:S02]  /*1ba0*/  SHF.R.U64 R8, R8, 0x1, R9.reuse ;  /* 0x0000000108087819 */ /* 0x100fe40000001209 */
[CC--:B------:R-:W-:Y:S02]  /*1bb0*/  SHF.L.U64.HI R4, R13.reuse, R6.reuse, R4 ;  /* 0x000000060d047219 */ /* 0x0c0fe40000010204 */
[----:B------:R-:W-:Y:S02]  /*1bc0*/  SHF.L.U32 R13, R13, R6, RZ ;  /* 0x000000060d0d7219 */ /* 0x000fe400000006ff */
[----:B------:R-:W-:Y:S02]  /*1bd0*/  SHF.R.U32.HI R6, RZ, 0x1, R9 ;  /* 0x00000001ff067819 */ /* 0x000fe40000011609 */
[----:B------:R-:W-:-:S04]  /*1be0*/  LOP3.LUT R7, R11, 0x3f, RZ, 0xc, !PT ;  /* 0x0000003f0b077812 */ /* 0x000fc800078e0cff */
[-CC-:B------:R-:W-:Y:S02]  /*1bf0*/  SHF.R.U64 R8, R8, R7.reuse, R6.reuse ;  /* 0x0000000708087219 */ /* 0x180fe40000001206 */
[----:B------:R-:W-:Y:S02]  /*1c00*/  SHF.R.U32.HI R7, RZ, R7, R6 ;  /* 0x00000007ff077219 */ /* 0x000fe40000011606 */
[----:B------:R-:W-:Y:S02]  /*1c10*/  LOP3.LUT R13, R13, R8, RZ, 0xfc, !PT ;  /* 0x000000080d0d7212 */ /* 0x000fe400078efcff */
[----:B------:R-:W-:-:S07]  /*1c20*/  LOP3.LUT R4, R4, R7, RZ, 0xfc, !PT ;  /* 0x0000000704047212 */ /* 0x000fce00078efcff */
.L_x_28:
[----:B------:R-:W-:Y:S05]  /*1c30*/  BSYNC.RECONVERGENT B3 ;  /* 0x0000000000037941 */ /* 0x000fea0003800200 */
.L_x_27:
[----:B------:R-:W-:-:S04]  /*1c40*/  IMAD.WIDE.U32 R8, R13, 0x2168c235, RZ ;  /* 0x2168c2350d087825 */ /* 0x000fc800078e00ff */
[----:B------:R-:W-:Y:S01]  /*1c50*/  IMAD.MOV.U32 R6, RZ, RZ, R9 ;  /* 0x000000ffff067224 */ /* 0x000fe200078e0009 */
[----:B------:R-:W-:Y:S01]  /*1c60*/  IADD3 RZ, P1, PT, R8, R8, RZ ;  /* 0x0000000808ff7210 */ /* 0x000fe20007f3e0ff */
[----:B------:R-:W-:Y:S02]  /*1c70*/  IMAD.MOV.U32 R7, RZ, RZ, RZ ;  /* 0x000000ffff077224 */ /* 0x000fe400078e00ff */
[----:B------:R-:W-:-:S04]  /*1c80*/  IMAD.HI.U32 R9, R4, -0x36f0255e, RZ ;  /* 0xc90fdaa204097827 */ /* 0x000fc800078e00ff */
[----:B------:R-:W-:-:S04]  /*1c90*/  IMAD.WIDE.U32 R6, R13, -0x36f0255e, R6 ;  /* 0xc90fdaa20d067825 */ /* 0x000fc800078e0006 */
[C---:B------:R-:W-:Y:S02]  /*1ca0*/  IMAD R13, R4.reuse, -0x36f0255e, RZ ;  /* 0xc90fdaa2040d7824 */ /* 0x040fe400078e02ff */
[----:B------:R-:W-:-:S04]  /*1cb0*/  IMAD.WIDE.U32 R6, P2, R4, 0x2168c235, R6 ;  /* 0x2168c23504067825 */ /* 0x000fc80007840006 */
[----:B------:R-:W-:Y:S01]  /*1cc0*/  IMAD.X R9, RZ, RZ, R9, P2 ;  /* 0x000000ffff097224 */ /* 0x000fe200010e0609 */
[----:B------:R-:W-:Y:S02]  /*1cd0*/  IADD3 R4, P2, PT, R13, R7, RZ ;  /* 0x000000070d047210 */ /* 0x000fe40007f5e0ff */
[----:B------:R-:W-:Y:S02]  /*1ce0*/  IADD3.X RZ, P1, PT, R6, R6, RZ, P1, !PT ;  /* 0x0000000606ff7210 */ /* 0x000fe40000f3e4ff */
[C---:B------:R-:W-:Y:S01]  /*1cf0*/  ISETP.GT.U32.AND P3, PT, R4.reuse, RZ, PT ;  /* 0x000000ff0400720c */ /* 0x040fe20003f64070 */
[----:B------:R-:W-:Y:S01]  /*1d00*/  IMAD.X R9, RZ, RZ, R9, P2 ;  /* 0x000000ffff097224 */ /* 0x000fe200010e0609 */
[----:B------:R-:W-:-:S04]  /*1d10*/  IADD3.X R7, P2, PT, R4, R4, RZ, P1, !PT ;  /* 0x0000000404077210 */ /* 0x000fc80000f5e4ff */
[C---:B------:R-:W-:Y:S01]  /*1d20*/  ISETP.GT.AND.EX P1, PT, R9.reuse, RZ, PT, P3 ;  /* 0x000000ff0900720c */ /* 0x040fe20003f24330 */
[----:B------:R-:W-:-:S03]  /*1d30*/  IMAD.X R6, R9, 0x1, R9, P2 ;  /* 0x0000000109067824 */ /* 0x000fc600010e0609 */
[----:B------:R-:W-:Y:S02]  /*1d40*/  SEL R7, R7, R4, P1 ;  /* 0x0000000407077207 */ /* 0x000fe40000800000 */
[----:B------:R-:W-:Y:S02]  /*1d50*/  SEL R4, R6, R9, P1 ;  /* 0x0000000906047207 */ /* 0x000fe40000800000 */
[----:B------:R-:W-:Y:S02]  /*1d60*/  IADD3 R7, P2, PT, R7, 0x1, RZ ;  /* 0x0000000107077810 */ /* 0x000fe40007f5e0ff */
[----:B------:R-:W-:Y:S02]  /*1d70*/  SEL R6, RZ, 0xffffffff, !P1 ;  /* 0xffffffffff067807 */ /* 0x000fe40004800000 */
[----:B------:R-:W-:Y:S01]  /*1d80*/  LOP3.LUT P1, R23, R23, 0x80000000, RZ, 0xc0, !PT ;  /* 0x8000000017177812 */ /* 0x000fe2000782c0ff */
[----:B------:R-:W-:Y:S01]  /*1d90*/  IMAD.X R4, RZ, RZ, R4, P2 ;  /* 0x000000ffff047224 */ /* 0x000fe200010e0604 */
[----:B------:R-:W-:Y:S01]  /*1da0*/  SHF.R.U32.HI R9, RZ, 0x1e, R5 ;  /* 0x0000001eff097819 */ /* 0x000fe20000011605 */
[----:B------:R-:W-:Y:S01]  /*1db0*/  IMAD.IADD R6, R6, 0x1, -R11 ;  /* 0x0000000106067824 */ /* 0x000fe200078e0a0b */
[----:B------:R-:W-:-:S02]  /*1dc0*/  @!P0 LOP3.LUT R23, R23, 0x80000000, RZ, 0x3c, !PT ;  /* 0x8000000017178812 */ /* 0x000fc400078e3cff */
[----:B------:R-:W-:Y:S01]  /*1dd0*/  SHF.R.U64 R7, R7, 0xa, R4 ;  /* 0x0000000a07077819 */ /* 0x000fe20000001204 */
[----:B------:R-:W-:Y:S01]  /*1de0*/  IMAD.SHL.U32 R6, R6, 0x100000, RZ ;  /* 0x0010000006067824 */ /* 0x000fe200078e00ff */
[----:B------:R-:W-:Y:S02]  /*1df0*/  LEA.HI R10, R10, R9, RZ, 0x1 ;  /* 0x000000090a0a7211 */ /* 0x000fe400078f08ff */
[----:B------:R-:W-:-:S03]  /*1e00*/  IADD3 R7, P2, PT, R7, 0x1, RZ ;  /* 0x0000000107077810 */ /* 0x000fc60007f5e0ff */
[----:B------:R-:W-:Y:S01]  /*1e10*/  @P1 IMAD.MOV R10, RZ, RZ, -R10 ;  /* 0x000000ffff0a1224 */ /* 0x000fe200078e0a0a */
[----:B------:R-:W-:-:S04]  /*1e20*/  LEA.HI.X R4, R4, RZ, RZ, 0x16, P2 ;  /* 0x000000ff04047211 */ /* 0x000fc800010fb4ff */
[--C-:B------:R-:W-:Y:S02]  /*1e30*/  SHF.R.U64 R7, R7, 0x1, R4.reuse ;  /* 0x0000000107077819 */ /* 0x100fe40000001204 */
[----:B------:R-:W-:Y:S02]  /*1e40*/  SHF.R.U32.HI R5, RZ, 0x1, R4 ;  /* 0x00000001ff057819 */ /* 0x000fe40000011604 */
[----:B------:R-:W-:-:S04]  /*1e50*/  IADD3 R4, P2, P3, RZ, RZ, R7 ;  /* 0x000000ffff047210 */ /* 0x000fc80007b5e007 */
[----:B------:R-:W-:-:S04]  /*1e60*/  IADD3.X R6, PT, PT, R6, 0x3fe00000, R5, P2, P3 ;  /* 0x3fe0000006067810 */ /* 0x000fc800017e6405 */
[----:B------:R-:W-:-:S07]  /*1e70*/  LOP3.LUT R23, R6, R23, RZ, 0xfc, !PT ;  /* 0x0000001706177212 */ /* 0x000fce00078efcff */
.L_x_22:
[----:B------:R-:W-:Y:S02]  /*1e80*/  IMAD.MOV.U32 R5, RZ, RZ, R23 ;  /* 0x000000ffff057224 */ /* 0x000fe400078e0017 */
[----:B------:R-:W-:Y:S02]  /*1e90*/  IMAD.MOV.U32 R23, RZ, RZ, 0x0 ;  /* 0x00000000ff177424 */ /* 0x000fe400078e00ff */
[----:B------:R-:W-:Y:S02]  /*1ea0*/  IMAD.MOV.U32 R28, RZ, RZ, R10 ;  /* 0x000000ffff1c7224 */ /* 0x000fe400078e000a */
[----:B------:R-:W-:Y:S05]  /*1eb0*/  RET.REL.NODEC R22 `(_Z16trapezoid_kernelddliPd) ;  /* 0xffffffe016507950 */ /* 0x000fea0003c3ffff */
.L_x_29:
[----:B------:R-:W-:-:S00]  /*1ec0*/  BRA `(.L_x_29) ;  /* 0xfffffffc00fc7947 */ /* 0x000fc0000383ffff */
[----:B------:R-:W-:-:S00]  /*1ed0*/  NOP ;  /* 0x0000000000007918 */ /* 0x000fc00000000000 */
        /* <DEDUP_REMOVED lines=10> */
.L_x_34:


//--------------------- .nv.global.init           --------------------------
	.section	.nv.global.init,"aw",@progbits
	.align	16
.nv.global.init:
	.type		__cudart_sin_cos_coeffs,@object
	.size		__cudart_sin_cos_coeffs,(__cudart_i2opi_d - __cudart_sin_cos_coeffs)
__cudart_sin_cos_coeffs:
        /*0000*/ 	.byte	0x46, 0xd2, 0xb0, 0x2c, 0xf1, 0xe5, 0x5a, 0xbe, 0x92, 0xe3, 0xac, 0x69, 0xe3, 0x1d, 0xc7, 0x3e
        /*0010*/ 	.byte	0xa1, 0x62, 0xdb, 0x19, 0xa0, 0x01, 0x2a, 0xbf, 0x18, 0x08, 0x11, 0x11, 0x11, 0x11, 0x81, 0x3f
        /*0020*/ 	.byte	0x54, 0x55, 0x55, 0x55, 0x55, 0x55, 0xc5, 0xbf, 0x00, 0x00, 0x00, 0x00, 0x00, 0x00, 0x00, 0x00
        /*0030*/ 	.byte	0x00, 0x00, 0x00, 0x00, 0x00, 0x00, 0x00, 0x00, 0x64, 0x81, 0xfd, 0x20, 0x83, 0xff, 0xa8, 0xbd
        /*0040*/ 	.byte	0x28, 0x85, 0xef, 0xc1, 0xa7, 0xee, 0x21, 0x3e, 0xd9, 0xe6, 0x06, 0x8e, 0x4f, 0x7e, 0x92, 0xbe
        /*0050*/ 	.byte	0xe9, 0xbc, 0xdd, 0x19, 0xa0, 0x01, 0xfa, 0x3e, 0x47, 0x5d, 0xc1, 0x16, 0x6c, 0xc1, 0x56, 0xbf
        /*0060*/ 	.byte	0x51, 0x55, 0x55, 0x55, 0x55, 0x55, 0xa5, 0x3f, 0x00, 0x00, 0x00, 0x00, 0x00, 0x00, 0xe0, 0xbf
        /*0070*/ 	.byte	0x00, 0x00, 0x00, 0x00, 0x00, 0x00, 0xf0, 0x3f, 0x00, 0x00, 0x00, 0x00, 0x00, 0x00, 0x00, 0x00
	.type		__cudart_i2opi_d,@object
	.size		__cudart_i2opi_d,(.L_0 - __cudart_i2opi_d)
__cudart_i2opi_d:
        /* <DEDUP_REMOVED lines=9> */
.L_0:


//--------------------- .nv.shared.reserved.0     --------------------------
	.section	.nv.shared.reserved.0,"aw",@nobits
	.weak		__nv_reservedSMEM_offset_0_alias
	.size		__nv_reservedSMEM_offset_0_alias, 0, 64
	.other		__nv_reservedSMEM_offset_0_alias,@"STO_CUDA_RESERVED_SHARED STV_DEFAULT"
__nv_reservedSMEM_offset_0_alias:
	.zero		0
	.zero		64


//--------------------- .nv.constant0._Z16trapezoid_kernelddliPd --------------------------
	.section	.nv.constant0._Z16trapezoid_kernelddliPd,"a",@progbits
	.sectionflags	@""
	.align	4
.nv.constant0._Z16trapezoid_kernelddliPd:
	.zero		936


//--------------------- SYMBOLS --------------------------

	.type		.nv.reservedSmem.offset0,@object
	.size		.nv.reservedSmem.offset0,0x4
